def attn_fwd(
    Q,
    K,
    V,
    Out,
    Lse,
    sm_scale,
    stride_qz,
    stride_qh,
    stride_qm,
    stride_qk,
    stride_kz,
    stride_kh,
    stride_kn,
    stride_kk,
    stride_vz,
    stride_vh,
    stride_vn,
    stride_vk,
    stride_oz,
    stride_oh,
    stride_om,
    stride_ok,
    seqlen_q,
    seqlen_k,
    BLOCK_M: tl.constexpr,
    BLOCK_N: tl.constexpr,
    HEAD_DIM: tl.constexpr,
    CAUSAL: tl.constexpr,
):
    start_m = tl.program_id(0)
    off_hz = tl.program_id(1)
    q_off = off_hz * stride_qh
    k_off = off_hz * stride_kh
    v_off = off_hz * stride_vh
    offs_m = start_m * BLOCK_M + tl.arange(0, BLOCK_M)
    offs_d = tl.arange(0, HEAD_DIM)
    offs_n = tl.arange(0, BLOCK_N)
    q_ptrs = Q + q_off + offs_m[:, None] * stride_qm + offs_d[None, :] * stride_qk
    k_ptrs = K + k_off + offs_d[:, None] * stride_kk + offs_n[None, :] * stride_kn
    v_ptrs = V + v_off + offs_n[:, None] * stride_vn + offs_d[None, :] * stride_vk
    m_i = tl.full([BLOCK_M], float("-inf"), dtype=tl.float32)
    l_i = tl.zeros([BLOCK_M], dtype=tl.float32) + 1.0
    acc = tl.zeros([BLOCK_M, HEAD_DIM], dtype=tl.float32)
    q = tl.load(q_ptrs)
    acc, l_i, m_i = _attn_fwd_inner(
        acc,
        l_i,
        m_i,
        q,
        k_ptrs,
        v_ptrs,
        sm_scale,
        stride_kn,
        stride_vn,
        start_m,
        seqlen_k,
        BLOCK_M,
        BLOCK_N,
        HEAD_DIM,
        CAUSAL,
    )
    acc = acc / l_i[:, None]
    lse = m_i + tl.math.log2(l_i) / 1.4426950408889634
    o_ptrs = (
        Out
        + off_hz * stride_oh
        + offs_m[:, None] * stride_om
        + offs_d[None, :] * stride_ok
    )
    tl.store(o_ptrs, acc.to(Out.dtype.element_ty))
    tl.store(Lse + off_hz * seqlen_q + offs_m, lse)

# config = {"BLOCK_M": 128, "BLOCK_N": 64, "HEAD_DIM": 128, "arch": "sm_90", "causal": false, "dtype": "fp8e4m3", "num_stages": 2, "num_warps": 4}
# arch = sm_90


// ===== COMPILED SASS (sm_90a) =====

	.target	sm_90a

	.elftype	@"ET_EXEC"


//--------------------- .note.nv.tkinfo           --------------------------
	.section	.note.nv.tkinfo,"",@"SHT_NOTE"
	.sectionflags	@"SHF_NOTE_NV_TKINFO"
	.tkinfo
        /*0018*/ 	.word	0x00000002
        /*0030*/ 	.string	""
        /*0030*/ 	.string	"ptxas"
        /*0030*/ 	.string	"Cuda compilation tools, release 13.0, V13.0.88"
        /*0030*/ 	.string	"Build cuda_13.0.r13.0/compiler.36424714_0"
        /*0030*/ 	.string	"-v  -suppress-debug-info  -lineinfo  -arch sm_90a "



//--------------------- .note.nv.cuinfo           --------------------------
	.section	.note.nv.cuinfo,"",@"SHT_NOTE"
	.sectionflags	@"SHF_NOTE_NV_CUINFO"
        /*0018*/ 	.short	0x0002
        /*001a*/ 	.short	0x005a
        /*001c*/ 	.short	0x0082
	.zero		2


//--------------------- .nv.info                  --------------------------
	.section	.nv.info,"",@"SHT_CUDA_INFO"
	.align	4


	//----- nvinfo : EIATTR_REGCOUNT
	.align		4
        /*0000*/ 	.byte	0x04, 0x2f
        /*0002*/ 	.short	(.L_2 - .L_1)
	.align		4
.L_1:
        /*0004*/ 	.word	index@(attn_fwd)
        /*0008*/ 	.word	0x000000ff


	//----- nvinfo : EIATTR_FRAME_SIZE
	.align		4
.L_2:
        /*000c*/ 	.byte	0x04, 0x11
        /*000e*/ 	.short	(.L_4 - .L_3)
	.align		4
.L_3:
        /*0010*/ 	.word	index@(attn_fwd)
        /*0014*/ 	.word	0x000002f0


	//----- nvinfo : EIATTR_MIN_STACK_SIZE
	.align		4
.L_4:
        /*0018*/ 	.byte	0x04, 0x12
        /*001a*/ 	.short	(.L_6 - .L_5)
	.align		4
.L_5:
        /*001c*/ 	.word	index@(attn_fwd)
        /*0020*/ 	.word	0x000002f0
.L_6:


//--------------------- .nv.compat                --------------------------
	.section	.nv.compat,"",@"SHT_CUDA_COMPAT_INFO"
	.align	4
        /*0000*/ 	.byte	0x02, 0x09, 0x01, 0x00, 0x02, 0x02, 0x04, 0x00, 0x02, 0x05, 0x05, 0x00, 0x03, 0x07, 0x01, 0x01
        /*0010*/ 	.byte	0x02, 0x03, 0x00, 0x00, 0x02, 0x06, 0x01, 0x00, 0x04, 0x0b, 0x08, 0x00, 0x00, 0x00, 0x00, 0x00
        /*0020*/ 	.byte	0x00, 0x00, 0x00, 0x00


//--------------------- .nv.info.attn_fwd         --------------------------
	.section	.nv.info.attn_fwd,"",@"SHT_CUDA_INFO"
	.sectionflags	@""
	.align	4


	//----- nvinfo : EIATTR_CUDA_API_VERSION
	.align		4
        /*0000*/ 	.byte	0x04, 0x37
        /*0002*/ 	.short	(.L_8 - .L_7)
.L_7:
        /*0004*/ 	.word	0x00000082


	//----- nvinfo : EIATTR_KPARAM_INFO
	.align		4
.L_8:
        /*0008*/ 	.byte	0x04, 0x17
        /*000a*/ 	.short	(.L_10 - .L_9)
.L_9:
        /*000c*/ 	.word	0x00000000
        /*0010*/ 	.short	0x0019
        /*0012*/ 	.short	0x0080
        /*0014*/ 	.byte	0x00, 0xf4, 0x21, 0x00


	//----- nvinfo : EIATTR_KPARAM_INFO
	.align		4
.L_10:
        /*0018*/ 	.byte	0x04, 0x17
        /*001a*/ 	.short	(.L_12 - .L_11)
.L_11:
        /*001c*/ 	.word	0x00000000
        /*0020*/ 	.short	0x0018
        /*0022*/ 	.short	0x0078
        /*0024*/ 	.byte	0x00, 0xf4, 0x21, 0x00


	//----- nvinfo : EIATTR_KPARAM_INFO
	.align		4
.L_12:
        /*0028*/ 	.byte	0x04, 0x17
        /*002a*/ 	.short	(.L_14 - .L_13)
.L_13:
        /*002c*/ 	.word	0x00000000
        /*0030*/ 	.short	0x0017
        /*0032*/ 	.short	0x0070
        /*0034*/ 	.byte	0x00, 0xf0, 0x11, 0x00


	//----- nvinfo : EIATTR_KPARAM_INFO
	.align		4
.L_14:
        /*0038*/ 	.byte	0x04, 0x17
        /*003a*/ 	.short	(.L_16 - .L_15)
.L_15:
        /*003c*/ 	.word	0x00000000
        /*0040*/ 	.short	0x0016
        /*0042*/ 	.short	0x006c
        /*0044*/ 	.byte	0x00, 0xf0, 0x11, 0x00


	//----- nvinfo : EIATTR_KPARAM_INFO
	.align		4
.L_16:
        /*0048*/ 	.byte	0x04, 0x17
        /*004a*/ 	.short	(.L_18 - .L_17)
.L_17:
        /*004c*/ 	.word	0x00000000
        /*0050*/ 	.short	0x0015
        /*0052*/ 	.short	0x0068
        /*0054*/ 	.byte	0x00, 0xf0, 0x11, 0x00


	//----- nvinfo : EIATTR_KPARAM_INFO
	.align		4
.L_18:
        /*0058*/ 	.byte	0x04, 0x17
        /*005a*/ 	.short	(.L_20 - .L_19)
.L_19:
        /*005c*/ 	.word	0x00000000
        /*0060*/ 	.short	0x0014
        /*0062*/ 	.short	0x0064
        /*0064*/ 	.byte	0x00, 0xf0, 0x11, 0x00


	//----- nvinfo : EIATTR_KPARAM_INFO
	.align		4
.L_20:
        /*0068*/ 	.byte	0x04, 0x17
        /*006a*/ 	.short	(.L_22 - .L_21)
.L_21:
        /*006c*/ 	.word	0x00000000
        /*0070*/ 	.short	0x0013
        /*0072*/ 	.short	0x0060
        /*0074*/ 	.byte	0x00, 0xf0, 0x11, 0x00


	//----- nvinfo : EIATTR_KPARAM_INFO
	.align		4
.L_22:
        /*0078*/ 	.byte	0x04, 0x17
        /*007a*/ 	.short	(.L_24 - .L_23)
.L_23:
        /*007c*/ 	.word	0x00000000
        /*0080*/ 	.short	0x0012
        /*0082*/ 	.short	0x005c
        /*0084*/ 	.byte	0x00, 0xf0, 0x11, 0x00


	//----- nvinfo : EIATTR_KPARAM_INFO
	.align		4
.L_24:
        /*0088*/ 	.byte	0x04, 0x17
        /*008a*/ 	.short	(.L_26 - .L_25)
.L_25:
        /*008c*/ 	.word	0x00000000
        /*0090*/ 	.short	0x0011
        /*0092*/ 	.short	0x0058
        /*0094*/ 	.byte	0x00, 0xf0, 0x11, 0x00


	//----- nvinfo : EIATTR_KPARAM_INFO
	.align		4
.L_26:
        /*0098*/ 	.byte	0x04, 0x17
        /*009a*/ 	.short	(.L_28 - .L_27)
.L_27:
        /*009c*/ 	.word	0x00000000
        /*00a0*/ 	.short	0x0010
        /*00a2*/ 	.short	0x0054
        /*00a4*/ 	.byte	0x00, 0xf0, 0x11, 0x00


	//----- nvinfo : EIATTR_KPARAM_INFO
	.align		4
.L_28:
        /*00a8*/ 	.byte	0x04, 0x17
        /*00aa*/ 	.short	(.L_30 - .L_29)
.L_29:
        /*00ac*/ 	.word	0x00000000
        /*00b0*/ 	.short	0x000f
        /*00b2*/ 	.short	0x0050
        /*00b4*/ 	.byte	0x00, 0xf0, 0x11, 0x00


	//----- nvinfo : EIATTR_KPARAM_INFO
	.align		4
.L_30:
        /*00b8*/ 	.byte	0x04, 0x17
        /*00ba*/ 	.short	(.L_32 - .L_31)
.L_31:
        /*00bc*/ 	.word	0x00000000
        /*00c0*/ 	.short	0x000e
        /*00c2*/ 	.short	0x004c
        /*00c4*/ 	.byte	0x00, 0xf0, 0x11, 0x00


	//----- nvinfo : EIATTR_KPARAM_INFO
	.align		4
.L_32:
        /*00c8*/ 	.byte	0x04, 0x17
        /*00ca*/ 	.short	(.L_34 - .L_33)
.L_33:
        /*00cc*/ 	.word	0x00000000
        /*00d0*/ 	.short	0x000d
        /*00d2*/ 	.short	0x0048
        /*00d4*/ 	.byte	0x00, 0xf0, 0x11, 0x00


	//----- nvinfo : EIATTR_KPARAM_INFO
	.align		4
.L_34:
        /*00d8*/ 	.byte	0x04, 0x17
        /*00da*/ 	.short	(.L_36 - .L_35)
.L_35:
        /*00dc*/ 	.word	0x00000000
        /*00e0*/ 	.short	0x000c
        /*00e2*/ 	.short	0x0044
        /*00e4*/ 	.byte	0x00, 0xf0, 0x11, 0x00


	//----- nvinfo : EIATTR_KPARAM_INFO
	.align		4
.L_36:
        /*00e8*/ 	.byte	0x04, 0x17
        /*00ea*/ 	.short	(.L_38 - .L_37)
.L_37:
        /*00ec*/ 	.word	0x00000000
        /*00f0*/ 	.short	0x000b
        /*00f2*/ 	.short	0x0040
        /*00f4*/ 	.byte	0x00, 0xf0, 0x11, 0x00


	//----- nvinfo : EIATTR_KPARAM_INFO
	.align		4
.L_38:
        /*00f8*/ 	.byte	0x04, 0x17
        /*00fa*/ 	.short	(.L_40 - .L_39)
.L_39:
        /*00fc*/ 	.word	0x00000000
        /*0100*/ 	.short	0x000a
        /*0102*/ 	.short	0x003c
        /*0104*/ 	.byte	0x00, 0xf0, 0x11, 0x00


	//----- nvinfo : EIATTR_KPARAM_INFO
	.align		4
.L_40:
        /*0108*/ 	.byte	0x04, 0x17
        /*010a*/ 	.short	(.L_42 - .L_41)
.L_41:
        /*010c*/ 	.word	0x00000000
        /*0110*/ 	.short	0x0009
        /*0112*/ 	.short	0x0038
        /*0114*/ 	.byte	0x00, 0xf0, 0x11, 0x00


	//----- nvinfo : EIATTR_KPARAM_INFO
	.align		4
.L_42:
        /*0118*/ 	.byte	0x04, 0x17
        /*011a*/ 	.short	(.L_44 - .L_43)
.L_43:
        /*011c*/ 	.word	0x00000000
        /*0120*/ 	.short	0x0008
        /*0122*/ 	.short	0x0034
        /*0124*/ 	.byte	0x00, 0xf0, 0x11, 0x00


	//----- nvinfo : EIATTR_KPARAM_INFO
	.align		4
.L_44:
        /*0128*/ 	.byte	0x04, 0x17
        /*012a*/ 	.short	(.L_46 - .L_45)
.L_45:
        /*012c*/ 	.word	0x00000000
        /*0130*/ 	.short	0x0007
        /*0132*/ 	.short	0x0030
        /*0134*/ 	.byte	0x00, 0xf0, 0x11, 0x00


	//----- nvinfo : EIATTR_KPARAM_INFO
	.align		4
.L_46:
        /*0138*/ 	.byte	0x04, 0x17
        /*013a*/ 	.short	(.L_48 - .L_47)
.L_47:
        /*013c*/ 	.word	0x00000000
        /*0140*/ 	.short	0x0006
        /*0142*/ 	.short	0x002c
        /*0144*/ 	.byte	0x00, 0xf0, 0x11, 0x00


	//----- nvinfo : EIATTR_KPARAM_INFO
	.align		4
.L_48:
        /*0148*/ 	.byte	0x04, 0x17
        /*014a*/ 	.short	(.L_50 - .L_49)
.L_49:
        /*014c*/ 	.word	0x00000000
        /*0150*/ 	.short	0x0005
        /*0152*/ 	.short	0x0028
        /*0154*/ 	.byte	0x00, 0xf0, 0x11, 0x00


	//----- nvinfo : EIATTR_KPARAM_INFO
	.align		4
.L_50:
        /*0158*/ 	.byte	0x04, 0x17
        /*015a*/ 	.short	(.L_52 - .L_51)
.L_51:
        /*015c*/ 	.word	0x00000000
        /*0160*/ 	.short	0x0004
        /*0162*/ 	.short	0x0020
        /*0164*/ 	.byte	0x00, 0xf4, 0x21, 0x00


	//----- nvinfo : EIATTR_KPARAM_INFO
	.align		4
.L_52:
        /*0168*/ 	.byte	0x04, 0x17
        /*016a*/ 	.short	(.L_54 - .L_53)
.L_53:
        /*016c*/ 	.word	0x00000000
        /*0170*/ 	.short	0x0003
        /*0172*/ 	.short	0x0018
        /*0174*/ 	.byte	0x00, 0xf4, 0x21, 0x00


	//----- nvinfo : EIATTR_KPARAM_INFO
	.align		4
.L_54:
        /*0178*/ 	.byte	0x04, 0x17
        /*017a*/ 	.short	(.L_56 - .L_55)
.L_55:
        /*017c*/ 	.word	0x00000000
        /*0180*/ 	.short	0x0002
        /*0182*/ 	.short	0x0010
        /*0184*/ 	.byte	0x00, 0xf4, 0x21, 0x00


	//----- nvinfo : EIATTR_KPARAM_INFO
	.align		4
.L_56:
        /*0188*/ 	.byte	0x04, 0x17
        /*018a*/ 	.short	(.L_58 - .L_57)
.L_57:
        /*018c*/ 	.word	0x00000000
        /*0190*/ 	.short	0x0001
        /*0192*/ 	.short	0x0008
        /*0194*/ 	.byte	0x00, 0xf4, 0x21, 0x00


	//----- nvinfo : EIATTR_KPARAM_INFO
	.align		4
.L_58:
        /*0198*/ 	.byte	0x04, 0x17
        /*019a*/ 	.short	(.L_60 - .L_59)
.L_59:
        /*019c*/ 	.word	0x00000000
        /*01a0*/ 	.short	0x0000
        /*01a2*/ 	.short	0x0000
        /*01a4*/ 	.byte	0x00, 0xf4, 0x21, 0x00


	//----- nvinfo : EIATTR_SPARSE_MMA_MASK
	.align		4
.L_60:
        /*01a8*/ 	.byte	0x03, 0x50
        /*01aa*/ 	.short	0x0000


	//----- nvinfo : EIATTR_MAXREG_COUNT
	.align		4
        /*01ac*/ 	.byte	0x03, 0x1b
        /*01ae*/ 	.short	0x00ff


	//----- nvinfo : EIATTR_NUM_BARRIERS
	.align		4
        /*01b0*/ 	.byte	0x02, 0x4c
        /*01b2*/ 	.byte	0x01
	.zero		1


	//----- nvinfo : EIATTR_ANNOTATIONS
	.align		4
        /*01b4*/ 	.byte	0x04, 0x55
        /*01b6*/ 	.short	(.L_62 - .L_61)


	//   ....[0]....
.L_61:
        /*01b8*/ 	.word	0x00000001
        /*01bc*/ 	.byte	0xf0, 0x30, 0x00, 0x00, 0x01, 0x00, 0x00, 0x00, 0x30, 0x31, 0x00, 0x00, 0x01, 0x00, 0x00, 0x00
        /* <DEDUP_REMOVED lines=185> */
        /*0d5c*/ 	.byte	0x00, 0xaf, 0x00, 0x00, 0x01, 0x00, 0x00, 0x00, 0x10, 0xaf, 0x00, 0x00


	//----- nvinfo : EIATTR_MERCURY_ISA_VERSION
	.align		4
.L_62:
        /*0d68*/ 	.byte	0x03, 0x5f
        /*0d6a*/ 	.short	0x0101


	//----- nvinfo : EIATTR_COOP_GROUP_MASK_REGIDS
	.align		4
        /*0d6c*/ 	.byte	0x04, 0x29
        /*0d6e*/ 	.short	(.L_64 - .L_63)


	//   ....[0]....
.L_63:
        /*0d70*/ 	.word	0xffffffff


	//   ....[1]....
        /*0d74*/ 	.word	0xffffffff


	//   ....[2]....
        /*0d78*/ 	.word	0xffffffff


	//   ....[3]....
        /*0d7c*/ 	.word	0xffffffff


	//   ....[4]....
        /*0d80*/ 	.word	0xffffffff


	//   ....[5]....
        /*0d84*/ 	.word	0xffffffff


	//   ....[6]....
        /*0d88*/ 	.word	0xffffffff


	//   ....[7]....
        /*0d8c*/ 	.word	0xffffffff


	//   ....[8]....
        /*0d90*/ 	.word	0xffffffff


	//   ....[9]....
        /*0d94*/ 	.word	0xffffffff


	//   ....[10]....
        /*0d98*/ 	.word	0xffffffff


	//   ....[11]....
        /*0d9c*/ 	.word	0xffffffff


	//   ....[12]....
        /*0da0*/ 	.word	0xffffffff


	//   ....[13]....
        /*0da4*/ 	.word	0xffffffff


	//   ....[14]....
        /*0da8*/ 	.word	0xffffffff


	//   ....[15]....
        /*0dac*/ 	.word	0xffffffff


	//   ....[16]....
        /*0db0*/ 	.word	0xffffffff


	//   ....[17]....
        /*0db4*/ 	.word	0xffffffff


	//   ....[18]....
        /*0db8*/ 	.word	0xffffffff


	//   ....[19]....
        /*0dbc*/ 	.word	0xffffffff


	//   ....[20]....
        /*0dc0*/ 	.word	0xffffffff


	//   ....[21]....
        /*0dc4*/ 	.word	0xffffffff


	//   ....[22]....
        /*0dc8*/ 	.word	0xffffffff


	//   ....[23]....
        /*0dcc*/ 	.word	0xffffffff


	//   ....[24]....
        /*0dd0*/ 	.word	0xffffffff


	//   ....[25]....
        /*0dd4*/ 	.word	0xffffffff


	//   ....[26]....
        /*0dd8*/ 	.word	0xffffffff


	//   ....[27]....
        /*0ddc*/ 	.word	0xffffffff


	//   ....[28]....
        /*0de0*/ 	.word	0xffffffff


	//   ....[29]....
        /*0de4*/ 	.word	0xffffffff


	//   ....[30]....
        /*0de8*/ 	.word	0xffffffff


	//   ....[31]....
        /*0dec*/ 	.word	0xffffffff


	//----- nvinfo : EIATTR_COOP_GROUP_INSTR_OFFSETS
	.align		4
.L_64:
        /*0df0*/ 	.byte	0x04, 0x28
        /*0df2*/ 	.short	(.L_66 - .L_65)


	//   ....[0]....
.L_65:
        /*0df4*/ 	.word	0x000086f0


	//   ....[1]....
        /*0df8*/ 	.word	0x000087d0


	//   ....[2]....
        /*0dfc*/ 	.word	0x000089d0


	//   ....[3]....
        /*0e00*/ 	.word	0x00008a90


	//   ....[4]....
        /*0e04*/ 	.word	0x00008ce0


	//   ....[5]....
        /*0e08*/ 	.word	0x00008e60


	//   ....[6]....
        /*0e0c*/ 	.word	0x00009010


	//   ....[7]....
        /*0e10*/ 	.word	0x00009060


	//   ....[8]....
        /*0e14*/ 	.word	0x0000a1f0


	//   ....[9]....
        /*0e18*/ 	.word	0x0000a200


	//   ....[10]....
        /*0e1c*/ 	.word	0x0000a210


	//   ....[11]....
        /*0e20*/ 	.word	0x0000a220


	//   ....[12]....
        /*0e24*/ 	.word	0x0000a230


	//   ....[13]....
        /*0e28*/ 	.word	0x0000a240


	//   ....[14]....
        /*0e2c*/ 	.word	0x0000a250


	//   ....[15]....
        /*0e30*/ 	.word	0x0000a260


	//   ....[16]....
        /*0e34*/ 	.word	0x0000a270


	//   ....[17]....
        /*0e38*/ 	.word	0x0000a280


	//   ....[18]....
        /*0e3c*/ 	.word	0x0000a2a0


	//   ....[19]....
        /*0e40*/ 	.word	0x0000a3a0


	//   ....[20]....
        /*0e44*/ 	.word	0x0000a3f0


	//   ....[21]....
        /*0e48*/ 	.word	0x0000a430


	//   ....[22]....
        /*0e4c*/ 	.word	0x0000a460


	//   ....[23]....
        /*0e50*/ 	.word	0x0000a4a0


	//   ....[24]....
        /*0e54*/ 	.word	0x0000b220


	//   ....[25]....
        /*0e58*/ 	.word	0x0000b230


	//   ....[26]....
        /*0e5c*/ 	.word	0x0000b250


	//   ....[27]....
        /*0e60*/ 	.word	0x0000b260


	//   ....[28]....
        /*0e64*/ 	.word	0x0000b290


	//   ....[29]....
        /*0e68*/ 	.word	0x0000b2a0


	//   ....[30]....
        /*0e6c*/ 	.word	0x0000b2d0


	//   ....[31]....
        /*0e70*/ 	.word	0x0000b2e0


	//----- nvinfo : EIATTR_EXIT_INSTR_OFFSETS
	.align		4
.L_66:
        /*0e74*/ 	.byte	0x04, 0x1c
        /*0e76*/ 	.short	(.L_68 - .L_67)


	//   ....[0]....
.L_67:
        /*0e78*/ 	.word	0x00010d80


	//----- nvinfo : EIATTR_REQNTID
	.align		4
.L_68:
        /*0e7c*/ 	.byte	0x04, 0x10
        /*0e7e*/ 	.short	(.L_70 - .L_69)
.L_69:
        /*0e80*/ 	.word	0x00000080
        /*0e84*/ 	.word	0x00000001
        /*0e88*/ 	.word	0x00000001


	//----- nvinfo : EIATTR_CBANK_PARAM_SIZE
	.align		4
.L_70:
        /*0e8c*/ 	.byte	0x03, 0x19
        /*0e8e*/ 	.short	0x0088


	//----- nvinfo : EIATTR_PARAM_CBANK
	.align		4
        /*0e90*/ 	.byte	0x04, 0x0a
        /*0e92*/ 	.short	(.L_72 - .L_71)
	.align		4
.L_71:
        /*0e94*/ 	.word	index@(.nv.constant0.attn_fwd)
        /*0e98*/ 	.short	0x0210
        /*0e9a*/ 	.short	0x0088


	//----- nvinfo : EIATTR_SW_WAR
	.align		4
.L_72:
        /*0e9c*/ 	.byte	0x04, 0x36
        /*0e9e*/ 	.short	(.L_74 - .L_73)
.L_73:
        /*0ea0*/ 	.word	0x00000008
.L_74:


//--------------------- .nv.callgraph             --------------------------
	.section	.nv.callgraph,"",@"SHT_CUDA_CALLGRAPH"
	.align	4
	.sectionentsize	8
	.align		4
        /*0000*/ 	.word	0x00000000
	.align		4
        /*0004*/ 	.word	0xffffffff
	.align		4
        /*0008*/ 	.word	0x00000000
	.align		4
        /*000c*/ 	.word	0xfffffffe
	.align		4
        /*0010*/ 	.word	0x00000000
	.align		4
        /*0014*/ 	.word	0xfffffffd
	.align		4
        /*0018*/ 	.word	0x00000000
	.align		4
        /*001c*/ 	.word	0xfffffffc


//--------------------- .nv.constant4             --------------------------
	.section	.nv.constant4,"a",@progbits
	.align	8
	.align		8
.nv.constant4:
        /*0000*/ 	.dword	_$_str


//--------------------- .text.attn_fwd            --------------------------
	.section	.text.attn_fwd,"ax",@progbits
	.align	128
        .global         attn_fwd
        .type           attn_fwd,@function
        .size           attn_fwd,(.L_x_3 - attn_fwd)
        .other          attn_fwd,@"STO_CUDA_ENTRY STV_DEFAULT"
attn_fwd:
.text.attn_fwd:
[----:B------:R-:W0:Y:S01]  /*0000*/  LDC R1, c[0x0][0x28] ;  /* 0x00000a00ff017b82 */ /* 0x000e220000000800 */
[----:B------:R-:W1:Y:S07]  /*0010*/  S2R R248, SR_TID.X ;  /* 0x0000000000f87919 */ /* 0x000e6e0000002100 */
[----:B------:R-:W2:Y:S01]  /*0020*/  S2UR UR18, SR_CTAID.Y ;  /* 0x00000000001279c3 */ /* 0x000ea20000002600 */
[----:B------:R-:W-:Y:S01]  /*0030*/  ULDC.64 UR4, c[0x0][0x240] ;  /* 0x0000900000047ab9 */ /* 0x000fe20000000a00 */
[----:B------:R-:W-:Y:S01]  /*0040*/  ULDC.64 UR28, c[0x0][0x208] ;  /* 0x00008200001c7ab9 */ /* 0x000fe20000000a00 */
[----:B------:R-:W3:Y:S01]  /*0050*/  S2R R0, SR_CTAID.X ;  /* 0x0000000000007919 */ /* 0x000ee20000002500 */
[----:B0-----:R-:W-:-:S04]  /*0060*/  VIADD R1, R1, 0xfffffd10 ;  /* 0xfffffd1001017836 */ /* 0x001fc80000000000 */
[----:B------:R-:W0:Y:S08]  /*0070*/  LDC.64 R240, c[0x0][0x210] ;  /* 0x00008400fff07b82 */ /* 0x000e300000000a00 */
[----:B------:R-:W4:Y:S01]  /*0080*/  LDC R247, c[0x0][0x248] ;  /* 0x00009200fff77b82 */ /* 0x000f220000000800 */
[----:B--2---:R-:W-:-:S07]  /*0090*/  UIMAD UR4, UR18, UR4, URZ ;  /* 0x00000004120472a4 */ /* 0x004fce000f8e023f */
[----:B------:R-:W2:Y:S01]  /*00a0*/  LDC R250, c[0x0][0x280] ;  /* 0x0000a000fffa7b82 */ /* 0x000ea20000000800 */
[----:B-1----:R-:W-:-:S05]  /*00b0*/  LOP3.LUT R5, R248, 0x7f, RZ, 0xc0, !PT ;  /* 0x0000007ff8057812 */ /* 0x002fca00078ec0ff */
[----:B---3--:R-:W-:-:S04]  /*00c0*/  IMAD R2, R0, 0x80, R5 ;  /* 0x0000008000027824 */ /* 0x008fc800078e0205 */
[----:B------:R-:W-:Y:S01]  /*00d0*/  IMAD R3, R2, UR5, RZ ;  /* 0x0000000502037c24 */ /* 0x000fe2000f8e02ff */
[----:B------:R-:W-:Y:S01]  /*00e0*/  USHF.R.S32.HI UR5, URZ, 0x1f, UR4 ;  /* 0x0000001f3f057899 */ /* 0x000fe20008011404 */
[C---:B----4-:R-:W-:Y:S02]  /*00f0*/  IMAD.SHL.U32 R7, R247.reuse, 0x2, RZ ;  /* 0x00000002f7077824 */ /* 0x050fe400078e00ff */
[----:B------:R-:W-:Y:S01]  /*0100*/  IMAD R11, R247, 0x3, RZ ;  /* 0x00000003f70b7824 */ /* 0x000fe200078e02ff */
[----:B0-----:R-:W-:Y:S02]  /*0110*/  IADD3 R240, P0, P1, R3, UR4, R240 ;  /* 0x0000000403f07c10 */ /* 0x001fe4000f91e0f0 */
[----:B------:R-:W-:-:S04]  /*0120*/  SHF.R.S32.HI R0, RZ, 0x1f, R3 ;  /* 0x0000001fff007819 */ /* 0x000fc80000011403 */
[----:B------:R-:W-:Y:S02]  /*0130*/  IADD3.X R241, R0, UR5, R241, P0, P1 ;  /* 0x0000000500f17c10 */ /* 0x000fe400087e24f1 */
[----:B------:R-:W-:Y:S01]  /*0140*/  IADD3 R2, P0, R240, R247, RZ ;  /* 0x000000f7f0027210 */ /* 0x000fe20007f1e0ff */
[----:B------:R-:W-:Y:S01]  /*0150*/  IMAD.SHL.U32 R13, R247, 0x4, RZ ;  /* 0x00000004f70d7824 */ /* 0x000fe200078e00ff */
[-C--:B------:R-:W-:Y:S01]  /*0160*/  IADD3 R8, P1, R7, R240.reuse, RZ ;  /* 0x000000f007087210 */ /* 0x080fe20007f3e0ff */
[C---:B------:R-:W-:Y:S01]  /*0170*/  IMAD R15, R247.reuse, 0x5, RZ ;  /* 0x00000005f70f7824 */ /* 0x040fe200078e02ff */
[CC--:B------:R-:W-:Y:S01]  /*0180*/  LEA.HI.X.SX32 R3, R247.reuse, R241.reuse, 0x1, P0 ;  /* 0x000000f1f7037211 */ /* 0x0c0fe200000f0eff */
[----:B------:R-:W-:Y:S01]  /*0190*/  IMAD.SHL.U32 R17, R247, 0x8, RZ ;  /* 0x00000008f7117824 */ /* 0x000fe200078e00ff */
[-C--:B------:R-:W-:Y:S01]  /*01a0*/  IADD3 R6, P0, R11, R240.reuse, RZ ;  /* 0x000000f00b067210 */ /* 0x080fe20007f1e0ff */
[----:B------:R-:W-:Y:S01]  /*01b0*/  IMAD R19, R247, 0x9, RZ ;  /* 0x00000009f7137824 */ /* 0x000fe200078e02ff */
[----:B------:R-:W-:Y:S01]  /*01c0*/  LEA.HI.X.SX32 R9, R7, R241, 0x1, P1 ;  /* 0x000000f107097211 */ /* 0x000fe200008f0eff */
[----:B------:R0:W3:Y:S01]  /*01d0*/  LDG.E.U8 R0, desc[UR28][R2.64] ;  /* 0x0000001c02007981 */ /* 0x0000e2000c1e1100 */
[----:B------:R-:W-:-:S02]  /*01e0*/  IADD3 R10, P1, R13, R240, RZ ;  /* 0x000000f00d0a7210 */ /* 0x000fc40007f3e0ff */
[-C--:B------:R-:W-:Y:S01]  /*01f0*/  LEA.HI.X.SX32 R7, R11, R241.reuse, 0x1, P0 ;  /* 0x000000f10b077211 */ /* 0x080fe200000f0eff */
[----:B------:R-:W-:Y:S01]  /*0200*/  IMAD R109, R247, 0xc, RZ ;  /* 0x0000000cf76d7824 */ /* 0x000fe200078e02ff */
[----:B------:R-:W-:Y:S01]  /*0210*/  IADD3 R12, P0, R15, R240, RZ ;  /* 0x000000f00f0c7210 */ /* 0x000fe20007f1e0ff */
[----:B------:R1:W4:Y:S01]  /*0220*/  LDG.E.U8 R245, desc[UR28][R8.64] ;  /* 0x0000001c08f57981 */ /* 0x000322000c1e1100 */
[-C--:B------:R-:W-:Y:S02]  /*0230*/  LEA.HI.X.SX32 R11, R13, R241.reuse, 0x1, P1 ;  /* 0x000000f10d0b7211 */ /* 0x080fe400008f0eff */
[----:B------:R-:W-:Y:S01]  /*0240*/  LEA.HI.X.SX32 R13, R15, R241, 0x1, P0 ;  /* 0x000000f10f0d7211 */ /* 0x000fe200000f0eff */
[C---:B------:R-:W-:Y:S01]  /*0250*/  IMAD R15, R247.reuse, 0x6, RZ ;  /* 0x00000006f70f7824 */ /* 0x040fe200078e02ff */
[----:B------:R5:W4:Y:S01]  /*0260*/  LDG.E.U8 R6, desc[UR28][R6.64] ;  /* 0x0000001c06067981 */ /* 0x000b22000c1e1100 */
[----:B0-----:R-:W-:-:S03]  /*0270*/  IMAD R3, R247, 0x7, RZ ;  /* 0x00000007f7037824 */ /* 0x001fc600078e02ff */
[-C--:B------:R-:W-:Y:S01]  /*0280*/  IADD3 R14, P0, R15, R240.reuse, RZ ;  /* 0x000000f00f0e7210 */ /* 0x080fe20007f1e0ff */
[----:B------:R-:W-:Y:S01]  /*0290*/  IMAD.SHL.U32 R119, R247, 0x10, RZ ;  /* 0x00000010f7777824 */ /* 0x000fe200078e00ff */
[-C--:B-1----:R-:W-:Y:S01]  /*02a0*/  IADD3 R8, P1, R3, R240.reuse, RZ ;  /* 0x000000f003087210 */ /* 0x082fe20007f3e0ff */
[----:B------:R-:W-:Y:S01]  /*02b0*/  IMAD R107, R247, 0xb, RZ ;  /* 0x0000000bf76b7824 */ /* 0x000fe200078e02ff */
[-C--:B------:R-:W-:Y:S01]  /*02c0*/  LEA.HI.X.SX32 R15, R15, R241.reuse, 0x1, P0 ;  /* 0x000000f10f0f7211 */ /* 0x080fe200000f0eff */
[----:B------:R-:W-:Y:S01]  /*02d0*/  IMAD R111, R247, 0xd, RZ ;  /* 0x0000000df76f7824 */ /* 0x000fe200078e02ff */
[-C--:B------:R-:W-:Y:S01]  /*02e0*/  IADD3 R16, P0, R17, R240.reuse, RZ ;  /* 0x000000f011107210 */ /* 0x080fe20007f1e0ff */
[----:B-----5:R-:W-:Y:S01]  /*02f0*/  IMAD R7, R247, 0xa, RZ ;  /* 0x0000000af7077824 */ /* 0x020fe200078e02ff */
[-C--:B------:R-:W-:Y:S01]  /*0300*/  IADD3 R18, P2, R19, R240.reuse, RZ ;  /* 0x000000f013127210 */ /* 0x080fe20007f5e0ff */
[----:B------:R-:W-:Y:S01]  /*0310*/  IMAD R117, R247, 0xf, RZ ;  /* 0x0000000ff7757824 */ /* 0x000fe200078e02ff */
[-C--:B------:R-:W-:Y:S01]  /*0320*/  LEA.HI.X.SX32 R17, R17, R241.reuse, 0x1, P0 ;  /* 0x000000f111117211 */ /* 0x080fe200000f0eff */
[----:B------:R-:W-:Y:S01]  /*0330*/  IMAD R115, R247, 0xe, RZ ;  /* 0x0000000ef7737824 */ /* 0x000fe200078e02ff */
[-C--:B------:R-:W-:Y:S01]  /*0340*/  IADD3 R168, P3, R109, R240.reuse, RZ ;  /* 0x000000f06da87210 */ /* 0x080fe20007f7e0ff */
[----:B------:R-:W-:Y:S01]  /*0350*/  IMAD R125, R247, 0x13, RZ ;  /* 0x00000013f77d7824 */ /* 0x000fe200078e02ff */
[----:B------:R0:W5:Y:S01]  /*0360*/  LDG.E.U8 R244, desc[UR28][R10.64] ;  /* 0x0000001c0af47981 */ /* 0x000162000c1e1100 */
[-C--:B------:R-:W-:Y:S01]  /*0370*/  LEA.HI.X.SX32 R9, R3, R241.reuse, 0x1, P1 ;  /* 0x000000f103097211 */ /* 0x080fe200008f0eff */
[----:B------:R-:W-:Y:S01]  /*0380*/  IMAD R135, R247, 0x17, RZ ;  /* 0x00000017f7877824 */ /* 0x000fe200078e02ff */
[-C--:B------:R-:W-:Y:S01]  /*0390*/  IADD3 R166, P0, R119, R240.reuse, RZ ;  /* 0x000000f077a67210 */ /* 0x080fe20007f1e0ff */
[----:B------:R-:W-:Y:S01]  /*03a0*/  IMAD R121, R247, 0x11, RZ ;  /* 0x00000011f7797824 */ /* 0x000fe200078e02ff */
[-C--:B------:R-:W-:Y:S01]  /*03b0*/  LEA.HI.X.SX32 R19, R19, R241.reuse, 0x1, P2 ;  /* 0x000000f113137211 */ /* 0x080fe200010f0eff */
[----:B------:R-:W-:Y:S01]  /*03c0*/  IMAD R123, R247, 0x12, RZ ;  /* 0x00000012f77b7824 */ /* 0x000fe200078e02ff */
[-C--:B------:R-:W-:Y:S01]  /*03d0*/  IADD3 R238, P2, R107, R240.reuse, RZ ;  /* 0x000000f06bee7210 */ /* 0x080fe20007f5e0ff */
[----:B------:R-:W-:Y:S01]  /*03e0*/  IMAD R129, R247, 0x14, RZ ;  /* 0x00000014f7817824 */ /* 0x000fe200078e02ff */
[-C--:B------:R-:W-:Y:S01]  /*03f0*/  IADD3 R236, P4, R111, R240.reuse, RZ ;  /* 0x000000f06fec7210 */ /* 0x080fe20007f9e0ff */
[----:B------:R-:W-:Y:S01]  /*0400*/  IMAD R133, R247, 0x16, RZ ;  /* 0x00000016f7857824 */ /* 0x000fe200078e02ff */
[-C--:B0-----:R-:W-:Y:S01]  /*0410*/  IADD3 R10, P1, R7, R240.reuse, RZ ;  /* 0x000000f0070a7210 */ /* 0x081fe20007f3e0ff */
        /* <DEDUP_REMOVED lines=9> */
[-C--:B------:R-:W-:Y:S01]  /*04b0*/  LEA.HI.X.SX32 R167, R119, R241.reuse, 0x1, P0 ;  /* 0x000000f177a77211 */ /* 0x080fe200000f0eff */
        /* <DEDUP_REMOVED lines=9> */
[-C--:B------:R-:W-:Y:S01]  /*0550*/  IADD3 R116, P2, R123, R240.reuse, RZ ;  /* 0x000000f07b747210 */ /* 0x080fe20007f5e0ff */
[----:B------:R-:W-:Y:S01]  /*0560*/  IMAD R183, R247, 0x1f, RZ ;  /* 0x0000001ff7b77824 */ /* 0x000fe200078e02ff */
[-C--:B------:R-:W-:Y:S01]  /*0570*/  LEA.HI.X.SX32 R237, R111, R241.reuse, 0x1, P4 ;  /* 0x000000f16fed7211 */ /* 0x080fe200020f0eff */
[----:B------:R-:W-:Y:S01]  /*0580*/  IMAD.SHL.U32 R185, R247, 0x20, RZ ;  /* 0x00000020f7b97824 */ /* 0x000fe200078e00ff */
[-C--:B------:R-:W-:Y:S01]  /*0590*/  LEA.HI.X.SX32 R235, R117, R241.reuse, 0x1, P6 ;  /* 0x000000f175eb7211 */ /* 0x080fe200030f0eff */
[----:B------:R-:W-:Y:S01]  /*05a0*/  IMAD R189, R247, 0x22, RZ ;  /* 0x00000022f7bd7824 */ /* 0x000fe200078e02ff */
[-C--:B------:R-:W-:Y:S01]  /*05b0*/  IADD3 R164, P4, R129, R240.reuse, RZ ;  /* 0x000000f081a47210 */ /* 0x080fe20007f9e0ff */
[----:B------:R-:W-:Y:S01]  /*05c0*/  IMAD R193, R247, 0x24, RZ ;  /* 0x00000024f7c17824 */ /* 0x000fe200078e02ff */
[----:B------:R-:W-:Y:S01]  /*05d0*/  LEA.HI.X.SX32 R127, R115, R241, 0x1, P5 ;  /* 0x000000f1737f7211 */ /* 0x000fe200028f0eff */
[----:B------:R0:W2:Y:S01]  /*05e0*/  LDG.E.U8 R4, desc[UR28][R8.64] ;  /* 0x0000001c08047981 */ /* 0x0000a2000c1e1100 */
[----:B------:R-:W-:-:S02]  /*05f0*/  IADD3 R106, P6, R133, R240, RZ ;  /* 0x000000f0856a7210 */ /* 0x000fc40007fde0ff */
        /* <DEDUP_REMOVED lines=8> */
[----:B------:R-:W-:Y:S01]  /*0680*/  LEA.HI.X.SX32 R233, R121, R241, 0x1, P1 ;  /* 0x000000f179e97211 */ /* 0x000fe200008f0eff */
[----:B------:R1:W2:Y:S01]  /*0690*/  LDG.E.U8 R243, desc[UR28][R14.64] ;  /* 0x0000001c0ef37981 */ /* 0x0002a2000c1e1100 */
[----:B------:R-:W-:-:S02]  /*06a0*/  IADD3 R130, P0, R159, R240, RZ ;  /* 0x000000f09f827210 */ /* 0x000fc40007f1e0ff */
[-C--:B------:R-:W-:Y:S01]  /*06b0*/  IADD3 R162, P1, R147, R240.reuse, RZ ;  /* 0x000000f093a27210 */ /* 0x080fe20007f3e0ff */
[----:B------:R-:W-:Y:S01]  /*06c0*/  IMAD R203, R247, 0x29, RZ ;  /* 0x00000029f7cb7824 */ /* 0x000fe200078e02ff */
[-C--:B------:R-:W-:Y:S01]  /*06d0*/  LEA.HI.X.SX32 R117, R123, R241.reuse, 0x1, P2 ;  /* 0x000000f17b757211 */ /* 0x080fe200010f0eff */
[----:B------:R-:W-:Y:S01]  /*06e0*/  IMAD R207, R247, 0x2b, RZ ;  /* 0x0000002bf7cf7824 */ /* 0x000fe200078e02ff */
[-C--:B------:R-:W-:Y:S01]  /*06f0*/  IADD3 R224, P2, R149, R240.reuse, RZ ;  /* 0x000000f095e07210 */ /* 0x080fe20007f5e0ff */
[----:B------:R1:W2:Y:S01]  /*0700*/  LDG.E.U8 R7, desc[UR28][R10.64] ;  /* 0x0000001c0a077981 */ /* 0x0002a2000c1e1100 */
[-C--:B------:R-:W-:Y:S02]  /*0710*/  LEA.HI.X.SX32 R165, R129, R241.reuse, 0x1, P4 ;  /* 0x000000f181a57211 */ /* 0x080fe400020f0eff */
[-C--:B------:R-:W-:Y:S01]  /*0720*/  LEA.HI.X.SX32 R107, R133, R241.reuse, 0x1, P6 ;  /* 0x000000f1856b7211 */ /* 0x080fe200030f0eff */
[----:B0-----:R-:W-:Y:S01]  /*0730*/  IMAD R8, R247, 0x2c, RZ ;  /* 0x0000002cf7087824 */ /* 0x001fe200078e02ff */
[-C--:B------:R-:W-:Y:S01]  /*0740*/  IADD3 R222, P4, R153, R240.reuse, RZ ;  /* 0x000000f099de7210 */ /* 0x080fe20007f9e0ff */
[----:B------:R-:W-:Y:S01]  /*0750*/  IMAD R205, R247, 0x2a, RZ ;  /* 0x0000002af7cd7824 */ /* 0x000fe200078e02ff */
[-C--:B------:R-:W-:Y:S01]  /*0760*/  LEA.HI.X.SX32 R229, R131, R241.reuse, 0x1, P5 ;  /* 0x000000f183e57211 */ /* 0x080fe200028f0eff */
[----:B-1----:R-:W-:Y:S01]  /*0770*/  IMAD R14, R247, 0x2f, RZ ;  /* 0x0000002ff70e7824 */ /* 0x002fe200078e02ff */
[-C--:B------:R-:W-:Y:S01]  /*0780*/  IADD3 R220, P6, R157, R240.reuse, RZ ;  /* 0x000000f09ddc7210 */ /* 0x080fe20007fde0ff */
[----:B------:R-:W-:Y:S01]  /*0790*/  IMAD R22, R247, 0x33, RZ ;  /* 0x00000033f7167824 */ /* 0x000fe200078e02ff */
[----:B------:R-:W-:Y:S01]  /*07a0*/  LEA.HI.X.SX32 R129, R151, R241, 0x1, P3 ;  /* 0x000000f197817211 */ /* 0x000fe200018f0eff */
[----:B------:R0:W5:Y:S01]  /*07b0*/  LDG.E.U8 R2, desc[UR28][R12.64] ;  /* 0x0000001c0c027981 */ /* 0x000162000c1e1100 */
[----:B------:R-:W-:-:S02]  /*07c0*/  IADD3 R216, P3, R187, R240, RZ ;  /* 0x000000f0bbd87210 */ /* 0x000fc40007f7e0ff */
[-C--:B------:R-:W-:Y:S01]  /*07d0*/  LEA.HI.X.SX32 R131, R159, R241.reuse, 0x1, P0 ;  /* 0x000000f19f837211 */ /* 0x080fe200000f0eff */
[----:B------:R-:W-:Y:S01]  /*07e0*/  IMAD R20, R247, 0x32, RZ ;  /* 0x00000032f7147824 */ /* 0x000fe200078e02ff */
[-C--:B------:R-:W-:Y:S01]  /*07f0*/  IADD3 R160, P5, R155, R240.reuse, RZ ;  /* 0x000000f09ba07210 */ /* 0x080fe20007fbe0ff */
[----:B------:R1:W2:Y:S01]  /*0800*/  LDG.E.U8 R242, desc[UR28][R16.64] ;  /* 0x0000001c10f27981 */ /* 0x0002a2000c1e1100 */
[-C--:B------:R-:W-:Y:S02]  /*0810*/  LEA.HI.X.SX32 R163, R147, R241.reuse, 0x1, P1 ;  /* 0x000000f193a37211 */ /* 0x080fe400008f0eff */
[-C--:B------:R-:W-:Y:S01]  /*0820*/  IADD3 R212, P0, R195, R240.reuse, RZ ;  /* 0x000000f0c3d47210 */ /* 0x080fe20007f1e0ff */
[----:B------:R1:W2:Y:S01]  /*0830*/  LDG.E.U8 R3, desc[UR28][R18.64] ;  /* 0x0000001c12037981 */ /* 0x0002a2000c1e1100 */
[-C--:B------:R-:W-:Y:S02]  /*0840*/  IADD3 R218, P1, R183, R240.reuse, RZ ;  /* 0x000000f0b7da7210 */ /* 0x080fe40007f3e0ff */
[-C--:B------:R-:W-:Y:S01]  /*0850*/  LEA.HI.X.SX32 R225, R149, R241.reuse, 0x1, P2 ;  /* 0x000000f195e17211 */ /* 0x080fe200010f0eff */
[----:B------:R-:W-:Y:S01]  /*0860*/  IMAD R10, R247, 0x2d, RZ ;  /* 0x0000002df70a7824 */ /* 0x000fe200078e02ff */
[-C--:B------:R-:W-:Y:S01]  /*0870*/  IADD3 R158, P2, R185, R240.reuse, RZ ;  /* 0x000000f0b99e7210 */ /* 0x080fe20007f5e0ff */
[----:B------:R-:W-:Y:S01]  /*0880*/  IMAD R28, R247, 0x36, RZ ;  /* 0x00000036f71c7824 */ /* 0x000fe200078e02ff */
[-C--:B------:R-:W-:Y:S01]  /*0890*/  LEA.HI.X.SX32 R223, R153, R241.reuse, 0x1, P4 ;  /* 0x000000f199df7211 */ /* 0x080fe200020f0eff */
[----:B------:R-:W-:Y:S01]  /*08a0*/  IMAD R36, R247, 0x3a, RZ ;  /* 0x0000003af7247824 */ /* 0x000fe200078e02ff */
[-C--:B------:R-:W-:Y:S01]  /*08b0*/  LEA.HI.X.SX32 R221, R157, R241.reuse, 0x1, P6 ;  /* 0x000000f19ddd7211 */ /* 0x080fe200030f0eff */
[----:B0-----:R-:W-:Y:S01]  /*08c0*/  IMAD R12, R247, 0x2e, RZ ;  /* 0x0000002ef70c7824 */ /* 0x001fe200078e02ff */
[-C--:B------:R-:W-:Y:S01]  /*08d0*/  IADD3 R132, P4, R189, R240.reuse, RZ ;  /* 0x000000f0bd847210 */ /* 0x080fe20007f9e0ff */
[----:B------:R-:W-:Y:S01]  /*08e0*/  IMAD R24, R247, 0x34, RZ ;  /* 0x00000034f7187824 */ /* 0x000fe200078e02ff */
[-C--:B------:R-:W-:Y:S01]  /*08f0*/  IADD3 R156, P6, R193, R240.reuse, RZ ;  /* 0x000000f0c19c7210 */ /* 0x080fe20007fde0ff */
[----:B------:R-:W-:Y:S01]  /*0900*/  IMAD R26, R247, 0x35, RZ ;  /* 0x00000035f71a7824 */ /* 0x000fe200078e02ff */
[-C--:B------:R-:W-:Y:S01]  /*0910*/  LEA.HI.X.SX32 R217, R187, R241.reuse, 0x1, P3 ;  /* 0x000000f1bbd97211 */ /* 0x080fe200018f0eff */
[----:B------:R-:W-:Y:S01]  /*0920*/  IMAD R34, R247, 0x39, RZ ;  /* 0x00000039f7227824 */ /* 0x000fe200078e02ff */
[-C--:B------:R-:W-:Y:S01]  /*0930*/  LEA.HI.X.SX32 R161, R155, R241.reuse, 0x1, P5 ;  /* 0x000000f19ba17211 */ /* 0x080fe200028f0eff */
[----:B-1----:R-:W-:Y:S01]  /*0940*/  IMAD R16, R247, 0x30, RZ ;  /* 0x00000030f7107824 */ /* 0x002fe200078e02ff */
[-C--:B------:R-:W-:Y:S01]  /*0950*/  IADD3 R154, P3, R201, R240.reuse, RZ ;  /* 0x000000f0c99a7210 */ /* 0x080fe20007f7e0ff */
[----:B------:R-:W-:Y:S01]  /*0960*/  IMAD R42, R247, 0x3d, RZ ;  /* 0x0000003df72a7824 */ /* 0x000fe200078e02ff */
[-C--:B------:R-:W-:Y:S01]  /*0970*/  LEA.HI.X.SX32 R213, R195, R241.reuse, 0x1, P0 ;  /* 0x000000f1c3d57211 */ /* 0x080fe200000f0eff */
[----:B------:R-:W-:Y:S01]  /*0980*/  IMAD R18, R247, 0x31, RZ ;  /* 0x00000031f7127824 */ /* 0x000fe200078e02ff */
[-C--:B------:R-:W-:Y:S01]  /*0990*/  IADD3 R214, P5, R191, R240.reuse, RZ ;  /* 0x000000f0bfd67210 */ /* 0x080fe20007fbe0ff */
[----:B------:R-:W-:Y:S01]  /*09a0*/  IMAD R30, R247, 0x37, RZ ;  /* 0x00000037f71e7824 */ /* 0x000fe200078e02ff */
[-C--:B------:R-:W-:Y:S01]  /*09b0*/  LEA.HI.X.SX32 R219, R183, R241.reuse, 0x1, P1 ;  /* 0x000000f1b7db7211 */ /* 0x080fe200008f0eff */
[C---:B------:R-:W-:Y:S01]  /*09c0*/  IMAD R32, R247.reuse, 0x38, RZ ;  /* 0x00000038f7207824 */ /* 0x040fe200078e02ff */
[-C--:B------:R-:W-:Y:S01]  /*09d0*/  IADD3 R152, P0, R8, R240.reuse, RZ ;  /* 0x000000f008987210 */ /* 0x080fe20007f1e0ff */
[----:B------:R-:W-:Y:S01]  /*09e0*/  IMAD R181, R247, 0x41, RZ ;  /* 0x00000041f7b57824 */ /* 0x000fe200078e02ff */
[-C--:B------:R-:W-:Y:S01]  /*09f0*/  IADD3 R134, P1, R197, R240.reuse, RZ ;  /* 0x000000f0c5867210 */ /* 0x080fe20007f3e0ff */
[----:B------:R-:W-:Y:S01]  /*0a00*/  IMAD R38, R247, 0x3b, RZ ;  /* 0x0000003bf7267824 */ /* 0x000fe200078e02ff */
[-C--:B------:R-:W-:Y:S01]  /*0a10*/  LEA.HI.X.SX32 R159, R185, R241.reuse, 0x1, P2 ;  /* 0x000000f1b99f7211 */ /* 0x080fe200010f0eff */
[----:B------:R-:W-:Y:S01]  /*0a20*/  IMAD R40, R247, 0x3c, RZ ;  /* 0x0000003cf7287824 */ /* 0x000fe200078e02ff */
[-C--:B------:R-:W-:Y:S01]  /*0a30*/  IADD3 R210, P2, R199, R240.reuse, RZ ;  /* 0x000000f0c7d27210 */ /* 0x080fe20007f5e0ff */
[----:B------:R-:W-:Y:S01]  /*0a40*/  IMAD.SHL.U32 R145, R247, 0x40, RZ ;  /* 0x00000040f7917824 */ /* 0x000fe200078e00ff */
        /* <DEDUP_REMOVED lines=11> */
[C---:B------:R-:W-:Y:S01]  /*0b00*/  IMAD R179, R247.reuse, 0x43, RZ ;  /* 0x00000043f7b37824 */ /* 0x040fe200078e02ff */
[-C--:B------:R-:W-:Y:S01]  /*0b10*/  IADD3 R202, P3, R14, R240.reuse, RZ ;  /* 0x000000f00eca7210 */ /* 0x080fe20007f7e0ff */
[C---:B------:R-:W-:Y:S01]  /*0b20*/  IMAD R175, R247.reuse, 0x47, RZ ;  /* 0x00000047f7af7824 */ /* 0x040fe200078e02ff */
[-C--:B------:R-:W-:Y:S01]  /*0b30*/  LEA.HI.X.SX32 R153, R8, R241.reuse, 0x1, P0 ;  /* 0x000000f108997211 */ /* 0x080fe200000f0eff */
[----:B------:R-:W-:Y:S01]  /*0b40*/  IMAD R171, R247, 0x4b, RZ ;  /* 0x0000004bf7ab7824 */ /* 0x000fe200078e02ff */
[-C--:B------:R-:W-:Y:S01]  /*0b50*/  IADD3 R118, P5, R205, R240.reuse, RZ ;  /* 0x000000f0cd767210 */ /* 0x080fe20007fbe0ff */
[----:B------:R-:W-:Y:S01]  /*0b60*/  IMAD R177, R247, 0x45, RZ ;  /* 0x00000045f7b17824 */ /* 0x000fe200078e02ff */
[-C--:B------:R-:W-:Y:S01]  /*0b70*/  LEA.HI.X.SX32 R135, R197, R241.reuse, 0x1, P1 ;  /* 0x000000f1c5877211 */ /* 0x080fe200008f0eff */
[C---:B------:R-:W-:Y:S01]  /*0b80*/  IMAD R103, R247.reuse, 0x46, RZ ;  /* 0x00000046f7677824 */ /* 0x040fe200078e02ff */
[-C--:B------:R-:W-:Y:S01]  /*0b90*/  IADD3 R198, P0, R22, R240.reuse, RZ ;  /* 0x000000f016c67210 */ /* 0x080fe20007f1e0ff */
[C---:B------:R-:W-:Y:S01]  /*0ba0*/  IMAD R101, R247.reuse, 0x4f, RZ ;  /* 0x0000004ff7657824 */ /* 0x040fe200078e02ff */
[-C--:B------:R-:W-:Y:S01]  /*0bb0*/  IADD3 R204, P1, R10, R240.reuse, RZ ;  /* 0x000000f00acc7210 */ /* 0x080fe20007f3e0ff */
[----:B------:R-:W-:Y:S01]  /*0bc0*/  IMAD R173, R247, 0x49, RZ ;  /* 0x00000049f7ad7824 */ /* 0x000fe200078e02ff */
[-C--:B------:R-:W-:Y:S01]  /*0bd0*/  LEA.HI.X.SX32 R211, R199, R241.reuse, 0x1, P2 ;  /* 0x000000f1c7d37211 */ /* 0x080fe200010f0eff */
[C---:B------:R-:W-:Y:S01]  /*0be0*/  IMAD R9, R247.reuse, 0x4a, RZ ;  /* 0x0000004af7097824 */ /* 0x040fe200078e02ff */
        /* <DEDUP_REMOVED lines=10> */
[-C--:B------:R-:W-:Y:S01]  /*0c90*/  LEA.HI.X.SX32 R119, R205, R241.reuse, 0x1, P5 ;  /* 0x000000f1cd777211 */ /* 0x080fe200028f0eff */
[C---:B------:R-:W-:Y:S01]  /*0ca0*/  IMAD R99, R247.reuse, 0x50, RZ ;  /* 0x00000050f7637824 */ /* 0x040fe200078e02ff */
[-C--:B------:R-:W-:Y:S01]  /*0cb0*/  IADD3 R124, P3, R28, R240.reuse, RZ ;  /* 0x000000f01c7c7210 */ /* 0x080fe20007f7e0ff */
[C---:B------:R-:W-:Y:S01]  /*0cc0*/  IMAD R97, R247.reuse, 0x51, RZ ;  /* 0x00000051f7617824 */ /* 0x040fe200078e02ff */
[-C--:B------:R-:W-:Y:S01]  /*0cd0*/  LEA.HI.X.SX32 R199, R22, R241.reuse, 0x1, P0 ;  /* 0x000000f116c77211 */ /* 0x080fe200000f0eff */
[C---:B------:R-:W-:Y:S01]  /*0ce0*/  IMAD R91, R247.reuse, 0x55, RZ ;  /* 0x00000055f75b7824 */ /* 0x040fe200078e02ff */
[-C--:B------:R-:W-:Y:S01]  /*0cf0*/  IADD3 R150, P4, R16, R240.reuse, RZ ;  /* 0x000000f010967210 */ /* 0x080fe20007f9e0ff */
        /* <DEDUP_REMOVED lines=19> */
[-C--:B------:R-:W-:Y:S01]  /*0e30*/  LEA.HI.X.SX32 R151, R16, R241.reuse, 0x1, P4 ;  /* 0x000000f110977211 */ /* 0x080fe200020f0eff */
        /* <DEDUP_REMOVED lines=12> */
[----:B------:R-:W-:Y:S01]  /*0f00*/  IMAD R77, R247, 0x63, RZ ;  /* 0x00000063f74d7824 */ /* 0x000fe200078e02ff */
        /* <DEDUP_REMOVED lines=9> */
[----:B------:R-:W-:Y:S01]  /*0fa0*/  IMAD R41, R247, 0x69, RZ ;  /* 0x00000069f7297824 */ /* 0x000fe200078e02ff */
[-C--:B------:R-:W-:Y:S01]  /*0fb0*/  IADD3 R144, P6, R145, R240.reuse, RZ ;  /* 0x000000f091907210 */ /* 0x080fe20007fde0ff */
[C---:B------:R-:W-:Y:S01]  /*0fc0*/  IMAD R69, R247.reuse, 0x6f, RZ ;  /* 0x0000006ff7457824 */ /* 0x040fe200078e02ff */
[-C--:B------:R-:W-:Y:S01]  /*0fd0*/  LEA.HI.X.SX32 R189, R42, R241.reuse, 0x1, P3 ;  /* 0x000000f12abd7211 */ /* 0x080fe200018f0eff */
[C---:B------:R-:W-:Y:S01]  /*0fe0*/  IMAD R71, R247.reuse, 0x6a, RZ ;  /* 0x0000006af7477824 */ /* 0x040fe200078e02ff */
[-C--:B------:R-:W-:Y:S01]  /*0ff0*/  LEA.HI.X.SX32 R195, R30, R241.reuse, 0x1, P4 ;  /* 0x000000f11ec37211 */ /* 0x080fe200020f0eff */
        /* <DEDUP_REMOVED lines=10> */
[C---:B------:R-:W-:Y:S01]  /*10a0*/  IMAD R251, R247.reuse, 0x72, RZ ;  /* 0x00000072f7fb7824 */ /* 0x040fe200078e02ff */
[----:B------:R-:W-:Y:S01]  /*10b0*/  LEA.HI.X.SX32 R191, R38, R241, 0x1, P1 ;  /* 0x000000f126bf7211 */ /* 0x000fe200008f0eff */
[----:B------:R-:W-:Y:S01]  /*10c0*/  IMAD R37, R247, 0x73, RZ ;  /* 0x00000073f7257824 */ /* 0x000fe200078e02ff */
[-C--:B------:R-:W-:Y:S01]  /*10d0*/  IADD3 R140, P0, R141, R240.reuse, RZ ;  /* 0x000000f08d8c7210 */ /* 0x080fe20007f1e0ff */
[----:B------:R0:W3:Y:S01]  /*10e0*/  LDG.E.U8 R246, desc[UR28][R240.64] ;  /* 0x0000001cf0f67981 */ /* 0x0000e2000c1e1100 */
[----:B------:R-:W-:-:S02]  /*10f0*/  IADD3 R112, P1, R113, R240, RZ ;  /* 0x000000f071707210 */ /* 0x000fc40007f3e0ff */
        /* <DEDUP_REMOVED lines=22> */
[----:B------:R-:W-:Y:S01]  /*1260*/  LEA.HI.X.SX32 R113, R113, R241, 0x1, P1 ;  /* 0x000000f171717211 */ /* 0x000fe200008f0eff */
[----:B------:R-:W2:Y:S01]  /*1270*/  LDG.E.U8 R238, desc[UR28][R238.64] ;  /* 0x0000001ceeee7981 */ /* 0x000ea2000c1e1100 */
[----:B------:R-:W-:-:S02]  /*1280*/  IADD3 R170, P0, R101, R240, RZ ;  /* 0x000000f065aa7210 */ /* 0x000fc40007f1e0ff */
[-C--:B------:R-:W-:Y:S01]  /*1290*/  IADD3 R176, P1, R173, R240.reuse, RZ ;  /* 0x000000f0adb07210 */ /* 0x080fe20007f3e0ff */
[----:B------:R-:W2:Y:S01]  /*12a0*/  LDG.E.U8 R168, desc[UR28][R168.64] ;  /* 0x0000001ca8a87981 */ /* 0x000ea2000c1e1100 */
[-C--:B------:R-:W-:Y:S02]  /*12b0*/  LEA.HI.X.SX32 R183, R179, R241.reuse, 0x1, P2 ;  /* 0x000000f1b3b77211 */ /* 0x080fe400010f0eff */
[-C--:B------:R-:W-:Y:S01]  /*12c0*/  IADD3 R8, P2, R9, R240.reuse, RZ ;  /* 0x000000f009087210 */ /* 0x080fe20007f5e0ff */
[----:B------:R-:W2:Y:S01]  /*12d0*/  LDG.E.U8 R237, desc[UR28][R236.64] ;  /* 0x0000001ceced7981 */ /* 0x000ea2000c1e1100 */
[-C--:B------:R-:W-:Y:S02]  /*12e0*/  LEA.HI.X.SX32 R179, R175, R241.reuse, 0x1, P6 ;  /* 0x000000f1afb37211 */ /* 0x080fe400030f0eff */
[----:B------:R-:W-:Y:S01]  /*12f0*/  IADD3 R104, P6, R105, R240, RZ ;  /* 0x000000f069687210 */ /* 0x000fe20007fde0ff */
[----:B------:R-:W2:Y:S01]  /*1300*/  LDG.E.U8 R126, desc[UR28][R126.64] ;  /* 0x0000001c7e7e7981 */ /* 0x000ea2000c1e1100 */
[----:B------:R-:W-:-:S02]  /*1310*/  LEA.HI.X.SX32 R175, R171, R241, 0x1, P3 ;  /* 0x000000f1abaf7211 */ /* 0x000fc400018f0eff */
[-C--:B------:R-:W-:Y:S01]  /*1320*/  LEA.HI.X.SX32 R181, R177, R241.reuse, 0x1, P4 ;  /* 0x000000f1b1b57211 */ /* 0x080fe200020f0eff */
[----:B------:R-:W2:Y:S01]  /*1330*/  LDG.E.U8 R235, desc[UR28][R234.64] ;  /* 0x0000001ceaeb7981 */ /* 0x000ea2000c1e1100 */
[-C--:B------:R-:W-:Y:S02]  /*1340*/  LEA.HI.X.SX32 R103, R103, R241.reuse, 0x1, P5 ;  /* 0x000000f167677211 */ /* 0x080fe400028f0eff */
[-C--:B------:R-:W-:Y:S01]  /*1350*/  IADD3 R100, P3, R95, R240.reuse, RZ ;  /* 0x000000f05f647210 */ /* 0x080fe20007f7e0ff */
[----:B------:R-:W5:Y:S01]  /*1360*/  LDG.E.U8 R175, desc[UR28][R174.64] ;  /* 0x0000001caeaf7981 */ /* 0x000f62000c1e1100 */
[-C--:B------:R-:W-:Y:S02]  /*1370*/  LEA.HI.X.SX32 R171, R101, R241.reuse, 0x1, P0 ;  /* 0x000000f165ab7211 */ /* 0x080fe400000f0eff */
[-C--:B------:R-:W-:Y:S01]  /*1380*/  IADD3 R138, P4, R139, R240.reuse, RZ ;  /* 0x000000f08b8a7210 */ /* 0x080fe20007f9e0ff */
[----:B------:R-:W-:Y:S01]  /*1390*/  IMAD R247, R247, 0x7f, RZ ;  /* 0x0000007ff7f77824 */ /* 0x000fe200078e02ff */
[----:B------:R-:W-:Y:S01]  /*13a0*/  IADD3 R172, P5, R137, R240, RZ ;  /* 0x000000f089ac7210 */ /* 0x000fe20007fbe0ff */
[----:B------:R-:W2:Y:S01]  /*13b0*/  LDG.E.U8 R166, desc[UR28][R166.64] ;  /* 0x0000001ca6a67981 */ /* 0x000ea2000c1e1100 */
[----:B------:R-:W-:-:S02]  /*13c0*/  LEA.HI.X.SX32 R177, R173, R241, 0x1, P1 ;  /* 0x000000f1adb17211 */ /* 0x000fc400008f0eff */
[-C--:B------:R-:W-:Y:S01]  /*13d0*/  IADD3 R14, P0, R15, R240.reuse, RZ ;  /* 0x000000f00f0e7210 */ /* 0x080fe20007f1e0ff */
[----:B------:R-:W2:Y:S01]  /*13e0*/  LDG.E.U8 R233, desc[UR28][R232.64] ;  /* 0x0000001ce8e97981 */ /* 0x000ea2000c1e1100 */
[-C--:B------:R-:W-:Y:S02]  /*13f0*/  IADD3 R136, P1, R99, R240.reuse, RZ ;  /* 0x000000f063887210 */ /* 0x080fe40007f3e0ff */
[-C--:B------:R-:W-:Y:S01]  /*1400*/  LEA.HI.X.SX32 R9, R9, R241.reuse, 0x1, P2 ;  /* 0x000000f109097211 */ /* 0x080fe200010f0eff */
[----:B------:R-:W2:Y:S01]  /*1410*/  LDG.E.U8 R116, desc[UR28][R116.64] ;  /* 0x0000001c74747981 */ /* 0x000ea2000c1e1100 */
[-C--:B------:R-:W-:Y:S02]  /*1420*/  IADD3 R98, P2, R97, R240.reuse, RZ ;  /* 0x000000f061627210 */ /* 0x080fe40007f5e0ff */
[----:B------:R-:W-:Y:S01]  /*1430*/  LEA.HI.X.SX32 R105, R105, R241, 0x1, P6 ;  /* 0x000000f169697211 */ /* 0x000fe200030f0eff */
[----:B------:R-:W5:Y:S01]  /*1440*/  LDG.E.U8 R8, desc[UR28][R8.64] ;  /* 0x0000001c08087981 */ /* 0x000f62000c1e1100 */
[----:B------:R-:W-:-:S02]  /*1450*/  IADD3 R94, P6, R91, R240, RZ ;  /* 0x000000f05b5e7210 */ /* 0x000fc40007fde0ff */
[-C--:B------:R-:W-:Y:S01]  /*1460*/  LEA.HI.X.SX32 R101, R95, R241.reuse, 0x1, P3 ;  /* 0x000000f15f657211 */ /* 0x080fe200018f0eff */
[----:B------:R-:W2:Y:S01]  /*1470*/  LDG.E.U8 R231, desc[UR28][R230.64] ;  /* 0x0000001ce6e77981 */ /* 0x000ea2000c1e1100 */
[-C--:B------:R-:W-:Y:S02]  /*1480*/  LEA.HI.X.SX32 R139, R139, R241.reuse, 0x1, P4 ;  /* 0x000000f18b8b7211 */ /* 0x080fe400020f0eff */
[-C--:B------:R-:W-:Y:S01]  /*1490*/  LEA.HI.X.SX32 R173, R137, R241.reuse, 0x1, P5 ;  /* 0x000000f189ad7211 */ /* 0x080fe200028f0eff */
[----:B------:R-:W2:Y:S01]  /*14a0*/  LDG.E.U8 R164, desc[UR28][R164.64] ;  /* 0x0000001ca4a47981 */ /* 0x000ea2000c1e1100 */
[-C--:B------:R-:W-:Y:S02]  /*14b0*/  IADD3 R90, P3, R87, R240.reuse, RZ ;  /* 0x000000f0575a7210 */ /* 0x080fe40007f7e0ff */
        /* <DEDUP_REMOVED lines=8> */
[-C--:B------:R-:W-:Y:S02]  /*1540*/  IADD3 R92, P1, R89, R240.reuse, RZ ;  /* 0x000000f0595c7210 */ /* 0x080fe40007f3e0ff */
[----:B------:R-:W-:Y:S01]  /*1550*/  LEA.HI.X.SX32 R99, R97, R241, 0x1, P2 ;  /* 0x000000f161637211 */ /* 0x000fe200010f0eff */
[----:B------:R-:W2:Y:S01]  /*1560*/  LDG.E.U8 R162, desc[UR28][R162.64] ;  /* 0x0000001ca2a27981 */ /* 0x000ea2000c1e1100 */
[----:B------:R-:W-:-:S02]  /*1570*/  IADD3 R50, P2, R51, R240, RZ ;  /* 0x000000f033327210 */ /* 0x000fc40007f5e0ff */
[-C--:B------:R-:W-:Y:S01]  /*1580*/  LEA.HI.X.SX32 R95, R91, R241.reuse, 0x1, P6 ;  /* 0x000000f15b5f7211 */ /* 0x080fe200030f0eff */
[----:B------:R-:W2:Y:S01]  /*1590*/  LDG.E.U8 R225, desc[UR28][R224.64] ;  /* 0x0000001ce0e17981 */ /* 0x000ea2000c1e1100 */
[-C--:B------:R-:W-:Y:S02]  /*15a0*/  LEA.HI.X.SX32 R91, R87, R241.reuse, 0x1, P3 ;  /* 0x000000f1575b7211 */ /* 0x080fe400018f0eff */
[-C--:B------:R-:W-:Y:S01]  /*15b0*/  LEA.HI.X.SX32 R97, R93, R241.reuse, 0x1, P4 ;  /* 0x000000f15d617211 */ /* 0x080fe200020f0eff */
[----:B------:R-:W2:Y:S01]  /*15c0*/  LDG.E.U8 R128, desc[UR28][R128.64] ;  /* 0x0000001c80807981 */ /* 0x000ea2000c1e1100 */
[-C--:B------:R-:W-:Y:S02]  /*15d0*/  LEA.HI.X.SX32 R53, R53, R241.reuse, 0x1, P5 ;  /* 0x000000f135357211 */ /* 0x080fe400028f0eff */
        /* <DEDUP_REMOVED lines=24> */
[----:B------:R-:W-:Y:S01]  /*1760*/  LEA.HI.X.SX32 R29, R29, R241, 0x1, P1 ;  /* 0x000000f11d1d7211 */ /* 0x000fe200008f0eff */
[----:B------:R-:W2:Y:S01]  /*1770*/  LDG.E.U8 R215, desc[UR28][R214.64] ;  /* 0x0000001cd6d77981 */ /* 0x000ea2000c1e1100 */
[-C--:B------:R-:W-:Y:S02]  /*1780*/  IADD3 R72, P0, R73, R240.reuse, RZ ;  /* 0x000000f049487210 */ /* 0x080fe40007f1e0ff */
[-C--:B------:R-:W-:Y:S01]  /*1790*/  IADD3 R80, P6, R77, R240.reuse, RZ ;  /* 0x000000f04d507210 */ /* 0x080fe20007fde0ff */
[----:B------:R-:W2:Y:S01]  /*17a0*/  LDG.E.U8 R156, desc[UR28][R156.64] ;  /* 0x0000001c9c9c7981 */ /* 0x000ea2000c1e1100 */
[----:B------:R-:W-:-:S02]  /*17b0*/  IADD3 R78, P1, R75, R240, RZ ;  /* 0x000000f04b4e7210 */ /* 0x000fc40007f3e0ff */
[-C--:B------:R-:W-:Y:S01]  /*17c0*/  LEA.HI.X.SX32 R85, R81, R241.reuse, 0x1, P2 ;  /* 0x000000f151557211 */ /* 0x080fe200010f0eff */
[----:B------:R-:W2:Y:S01]  /*17d0*/  LDG.E.U8 R213, desc[UR28][R212.64] ;  /* 0x0000001cd4d57981 */ /* 0x000ea2000c1e1100 */
[-C--:B------:R-:W-:Y:S02]  /*17e0*/  IADD3 R32, P2, R33, R240.reuse, RZ ;  /* 0x000000f021207210 */ /* 0x080fe40007f5e0ff */
[-C--:B------:R-:W-:Y:S01]  /*17f0*/  LEA.HI.X.SX32 R47, R47, R241.reuse, 0x1, P3 ;  /* 0x000000f12f2f7211 */ /* 0x080fe200018f0eff */
[----:B------:R-:W2:Y:S01]  /*1800*/  LDG.E.U8 R134, desc[UR28][R134.64] ;  /* 0x0000001c86867981 */ /* 0x000ea2000c1e1100 */
[----:B------:R-:W-:Y:S02]  /*1810*/  IADD3 R76, P3, R43, R240, RZ ;  /* 0x000000f02b4c7210 */ /* 0x000fe40007f7e0ff */
[-C--:B------:R-:W-:Y:S01]  /*1820*/  LEA.HI.X.SX32 R83, R79, R241.reuse, 0x1, P4 ;  /* 0x000000f14f537211 */ /* 0x080fe200020f0eff */
[----:B------:R-:W2:Y:S01]  /*1830*/  LDG.E.U8 R211, desc[UR28][R210.64] ;  /* 0x0000001cd2d37981 */ /* 0x000ea2000c1e1100 */
[----:B------:R-:W-:-:S02]  /*1840*/  LEA.HI.X.SX32 R31, R31, R241, 0x1, P5 ;  /* 0x000000f11f1f7211 */ /* 0x000fc400028f0eff */
[-C--:B------:R-:W-:Y:S01]  /*1850*/  LEA.HI.X.SX32 R73, R73, R241.reuse, 0x1, P0 ;  /* 0x000000f149497211 */ /* 0x080fe200000f0eff */
[----:B------:R-:W2:Y:S01]  /*1860*/  LDG.E.U8 R154, desc[UR28][R154.64] ;  /* 0x0000001c9a9a7981 */ /* 0x000ea2000c1e1100 */
[-C--:B------:R-:W-:Y:S02]  /*1870*/  IADD3 R42, P4, R17, R240.reuse, RZ ;  /* 0x000000f0112a7210 */ /* 0x080fe40007f9e0ff */
[-C--:B------:R-:W-:Y:S01]  /*1880*/  IADD3 R74, P5, R41, R240.reuse, RZ ;  /* 0x000000f0294a7210 */ /* 0x080fe20007fbe0ff */
[----:B------:R-:W2:Y:S01]  /*1890*/  LDG.E.U8 R209, desc[UR28][R208.64] ;  /* 0x0000001cd0d17981 */ /* 0x000ea2000c1e1100 */
[-C--:B------:R-:W-:Y:S02]  /*18a0*/  LEA.HI.X.SX32 R81, R77, R241.reuse, 0x1, P6 ;  /* 0x000000f14d517211 */ /* 0x080fe400030f0eff */
[----:B------:R-:W-:Y:S01]  /*18b0*/  LEA.HI.X.SX32 R79, R75, R241, 0x1, P1 ;  /* 0x000000f14b4f7211 */ /* 0x000fe200008f0eff */
[----:B------:R-:W2:Y:S01]  /*18c0*/  LDG.E.U8 R118, desc[UR28][R118.64] ;  /* 0x0000001c76767981 */ /* 0x000ea2000c1e1100 */
[----:B------:R-:W-:-:S02]  /*18d0*/  IADD3 R68, P0, R69, R240, RZ ;  /* 0x000000f045447210 */ /* 0x000fc40007f1e0ff */
[-C--:B------:R-:W-:Y:S01]  /*18e0*/  IADD3 R16, P6, R71, R240.reuse, RZ ;  /* 0x000000f047107210 */ /* 0x080fe20007fde0ff */
        /* <DEDUP_REMOVED lines=10> */
[-C--:B------:R-:W-:Y:S02]  /*1990*/  LEA.HI.X.SX32 R69, R69, R241.reuse, 0x1, P0 ;  /* 0x000000f145457211 */ /* 0x080fe400000f0eff */
[-C--:B------:R-:W-:Y:S01]  /*19a0*/  IADD3 R18, P3, R67, R240.reuse, RZ ;  /* 0x000000f043127210 */ /* 0x080fe20007f7e0ff */
[----:B------:R-:W2:Y:S01]  /*19b0*/  LDG.E.U8 R203, desc[UR28][R202.64] ;  /* 0x0000001ccacb7981 */ /* 0x000ea2000c1e1100 */
[-C--:B------:R-:W-:Y:S02]  /*19c0*/  LEA.HI.X.SX32 R17, R71, R241.reuse, 0x1, P6 ;  /* 0x000000f147117211 */ /* 0x080fe400030f0eff */
[----:B------:R-:W-:Y:S01]  /*19d0*/  LEA.HI.X.SX32 R41, R19, R241, 0x1, P1 ;  /* 0x000000f113297211 */ /* 0x000fe200008f0eff */
[----:B------:R-:W2:Y:S01]  /*19e0*/  LDG.E.U8 R150, desc[UR28][R150.64] ;  /* 0x0000001c96967981 */ /* 0x000ea2000c1e1100 */
[----:B------:R-:W-:-:S02]  /*19f0*/  IADD3 R38, P0, R21, R240, RZ ;  /* 0x000000f015267210 */ /* 0x000fc40007f1e0ff */
[-C--:B------:R-:W-:Y:S01]  /*1a00*/  LEA.HI.X.SX32 R71, R39, R241.reuse, 0x1, P2 ;  /* 0x000000f127477211 */ /* 0x080fe200010f0eff */
[----:B------:R-:W2:Y:S01]  /*1a10*/  LDG.E.U8 R201, desc[UR28][R200.64] ;  /* 0x0000001cc8c97981 */ /* 0x000ea2000c1e1100 */
[-C--:B------:R-:W-:Y:S02]  /*1a20*/  IADD3 R66, P1, R65, R240.reuse, RZ ;  /* 0x000000f041427210 */ /* 0x080fe40007f3e0ff */
[----:B------:R-:W-:Y:S01]  /*1a30*/  IADD3 R20, P2, R251, R240, RZ ;  /* 0x000000f0fb147210 */ /* 0x000fe20007f5e0ff */
[----:B------:R-:W2:Y:S01]  /*1a40*/  LDG.E.U8 R122, desc[UR28][R122.64] ;  /* 0x0000001c7a7a7981 */ /* 0x000ea2000c1e1100 */
[-C--:B------:R-:W-:Y:S02]  /*1a50*/  LEA.HI.X.SX32 R19, R67, R241.reuse, 0x1, P3 ;  /* 0x000000f143137211 */ /* 0x080fe400018f0eff */
[-C--:B------:R-:W-:Y:S01]  /*1a60*/  LEA.HI.X.SX32 R39, R21, R241.reuse, 0x1, P0 ;  /* 0x000000f115277211 */ /* 0x080fe200000f0eff */
[----:B------:R-:W2:Y:S01]  /*1a70*/  LDG.E.U8 R199, desc[UR28][R198.64] ;  /* 0x0000001cc6c77981 */ /* 0x000ea2000c1e1100 */
[----:B------:R-:W-:-:S02]  /*1a80*/  LEA.HI.X.SX32 R67, R65, R241, 0x1, P1 ;  /* 0x000000f141437211 */ /* 0x000fc400008f0eff */
[-C--:B------:R-:W-:Y:S01]  /*1a90*/  IADD3 R64, P0, R37, R240.reuse, RZ ;  /* 0x000000f025407210 */ /* 0x080fe20007f1e0ff */
[----:B------:R-:W2:Y:S01]  /*1aa0*/  LDG.E.U8 R148, desc[UR28][R148.64] ;  /* 0x0000001c94947981 */ /* 0x000ea2000c1e1100 */
[-C--:B------:R-:W-:Y:S02]  /*1ab0*/  LEA.HI.X.SX32 R21, R251, R241.reuse, 0x1, P2 ;  /* 0x000000f1fb157211 */ /* 0x080fe400010f0eff */
[-C--:B------:R-:W-:Y:S01]  /*1ac0*/  IADD3 R36, P1, R61, R240.reuse, RZ ;  /* 0x000000f03d247210 */ /* 0x080fe20007f3e0ff */
        /* <DEDUP_REMOVED lines=10> */
[----:B------:R-:W-:Y:S02]  /*1b70*/  IADD3 R34, P2, R249, R240, RZ ;  /* 0x000000f0f9227210 */ /* 0x000fe40007f5e0ff */
[-C--:B------:R-:W-:Y:S01]  /*1b80*/  LEA.HI.X.SX32 R61, R35, R241.reuse, 0x1, P1 ;  /* 0x000000f1233d7211 */ /* 0x080fe200008f0eff */
[----:B------:R-:W2:Y:S01]  /*1b90*/  LDG.E.U8 R193, desc[UR28][R192.64] ;  /* 0x0000001cc0c17981 */ /* 0x000ea2000c1e1100 */
[----:B------:R-:W-:-:S02]  /*1ba0*/  LEA.HI.X.SX32 R23, R23, R241, 0x1, P0 ;  /* 0x000000f117177211 */ /* 0x000fc400000f0eff */
[----:B------:R-:W-:Y:S01]  /*1bb0*/  LEA.HI.X.SX32 R35, R249, R241, 0x1, P2 ;  /* 0x000000f1f9237211 */ /* 0x000fe200010f0eff */
[----:B------:R-:W2:Y:S01]  /*1bc0*/  LDG.E.U8 R114, desc[UR28][R114.64] ;  /* 0x0000001c72727981 */ /* 0x000ea2000c1e1100 */
[-C--:B------:R-:W-:Y:S02]  /*1bd0*/  IADD3 R58, P0, R59, R240.reuse, RZ ;  /* 0x000000f03b3a7210 */ /* 0x080fe40007f1e0ff */
[-C--:B------:R-:W-:Y:S01]  /*1be0*/  IADD3 R12, P1, R13, R240.reuse, RZ ;  /* 0x000000f00d0c7210 */ /* 0x080fe20007f3e0ff */
[----:B------:R-:W2:Y:S01]  /*1bf0*/  LDG.E.U8 R191, desc[UR28][R190.64] ;  /* 0x0000001cbebf7981 */ /* 0x000ea2000c1e1100 */
[-C--:B------:R-:W-:Y:S02]  /*1c00*/  IADD3 R56, P2, R57, R240.reuse, RZ ;  /* 0x000000f039387210 */ /* 0x080fe40007f5e0ff */
[-C--:B------:R-:W-:Y:S01]  /*1c10*/  IADD3 R10, P3, R11, R240.reuse, RZ ;  /* 0x000000f00b0a7210 */ /* 0x080fe20007f7e0ff */
[----:B------:R-:W2:Y:S01]  /*1c20*/  LDG.E.U8 R146, desc[UR28][R146.64] ;  /* 0x0000001c92927981 */ /* 0x000ea2000c1e1100 */
[----:B------:R-:W-:-:S02]  /*1c30*/  IADD3 R54, P4, R55, R240, RZ ;  /* 0x000000f037367210 */ /* 0x000fc40007f9e0ff */
[-C--:B------:R-:W-:Y:S01]  /*1c40*/  IADD3 R24, P5, R25, R240.reuse, RZ ;  /* 0x000000f019187210 */ /* 0x080fe20007fbe0ff */
[----:B------:R-:W2:Y:S01]  /*1c50*/  LDG.E.U8 R189, desc[UR28][R188.64] ;  /* 0x0000001cbcbd7981 */ /* 0x000ea2000c1e1100 */
[----:B0-----:R-:W-:-:S03]  /*1c60*/  IADD3 R240, P6, R247, R240, RZ ;  /* 0x000000f0f7f07210 */ /* 0x001fc60007fde0ff */
[----:B------:R-:W2:Y:S01]  /*1c70*/  LDG.E.U8 R110, desc[UR28][R110.64] ;  /* 0x0000001c6e6e7981 */ /* 0x000ea2000c1e1100 */
[----:B------:R-:W-:-:S03]  /*1c80*/  LEA.HI.X.SX32 R59, R59, R241, 0x1, P0 ;  /* 0x000000f13b3b7211 */ /* 0x000fc600000f0eff */
[----:B------:R-:W2:Y:S01]  /*1c90*/  LDG.E.U8 R187, desc[UR28][R186.64] ;  /* 0x0000001cbabb7981 */ /* 0x000ea2000c1e1100 */
[-C--:B------:R-:W-:Y:S02]  /*1ca0*/  LEA.HI.X.SX32 R13, R13, R241.reuse, 0x1, P1 ;  /* 0x000000f10d0d7211 */ /* 0x080fe400008f0eff */
[-C--:B------:R-:W-:Y:S01]  /*1cb0*/  LEA.HI.X.SX32 R57, R57, R241.reuse, 0x1, P2 ;  /* 0x000000f139397211 */ /* 0x080fe200010f0eff */
[----:B------:R-:W2:Y:S01]  /*1cc0*/  LDG.E.U8 R144, desc[UR28][R144.64] ;  /* 0x0000001c90907981 */ /* 0x000ea2000c1e1100 */
[-C--:B------:R-:W-:Y:S02]  /*1cd0*/  LEA.HI.X.SX32 R11, R11, R241.reuse, 0x1, P3 ;  /* 0x000000f10b0b7211 */ /* 0x080fe400018f0eff */
[-C--:B------:R-:W-:Y:S01]  /*1ce0*/  LEA.HI.X.SX32 R55, R55, R241.reuse, 0x1, P4 ;  /* 0x000000f137377211 */ /* 0x080fe200020f0eff */
[----:B------:R-:W2:Y:S01]  /*1cf0*/  LDG.E.U8 R185, desc[UR28][R184.64] ;  /* 0x0000001cb8b97981 */ /* 0x000ea2000c1e1100 */
[-C--:B------:R-:W-:Y:S02]  /*1d00*/  LEA.HI.X.SX32 R25, R25, R241.reuse, 0x1, P5 ;  /* 0x000000f119197211 */ /* 0x080fe400028f0eff */
[----:B------:R-:W-:Y:S01]  /*1d10*/  LEA.HI.X.SX32 R241, R247, R241, 0x1, P6 ;  /* 0x000000f1f7f17211 */ /* 0x000fe200030f0eff */
[----:B------:R-:W2:Y:S04]  /*1d20*/  LDG.E.U8 R112, desc[UR28][R112.64] ;  /* 0x0000001c70707981 */ /* 0x000ea8000c1e1100 */
        /* <DEDUP_REMOVED lines=55> */
[----:B------:R0:W2:Y:S04]  /*20a0*/  LDG.E.U8 R39, desc[UR28][R10.64] ;  /* 0x0000001c0a277981 */ /* 0x0000a8000c1e1100 */
[----:B------:R-:W2:Y:S04]  /*20b0*/  LDG.E.U8 R54, desc[UR28][R54.64] ;  /* 0x0000001c36367981 */ /* 0x000ea8000c1e1100 */
[----:B------:R1:W2:Y:S04]  /*20c0*/  LDG.E.U8 R24, desc[UR28][R24.64] ;  /* 0x0000001c18187981 */ /* 0x0002a8000c1e1100 */
[----:B------:R-:W2:Y:S01]  /*20d0*/  LDG.E.U8 R241, desc[UR28][R240.64] ;  /* 0x0000001cf0f17981 */ /* 0x000ea2000c1e1100 */
[----:B------:R-:W0:Y:S01]  /*20e0*/  S2UR UR4, SR_CgaCtaId ;  /* 0x00000000000479c3 */ /* 0x000e220000008800 */
[----:B---3--:R-:W-:-:S02]  /*20f0*/  PRMT R0, R246, 0x3340, R0 ;  /* 0x00003340f6007816 */ /* 0x008fc40000000000 */
[----:B----4-:R-:W-:Y:S02]  /*2100*/  PRMT R245, R245, 0x3340, R6 ;  /* 0x00003340f5f57816 */ /* 0x010fe40000000006 */
[----:B-----5:R-:W-:Y:S02]  /*2110*/  PRMT R175, R8, 0x3340, R175 ;  /* 0x0000334008af7816 */ /* 0x020fe400000000af */
[----:B------:R-:W-:Y:S02]  /*2120*/  PRMT R8, R0, 0x5410, R245 ;  /* 0x0000541000087816 */ /* 0x000fe400000000f5 */
[----:B------:R-:W-:Y:S01]  /*2130*/  LOP3.LUT R0, R248, 0x7, RZ, 0xc0, !PT ;  /* 0x00000007f8007812 */ /* 0x000fe200078ec0ff */
[----:B------:R-:W-:-:S04]  /*2140*/  UMOV UR19, 0x400 ;  /* 0x0000040000137882 */ /* 0x000fc80000000000 */
[----:B------:R-:W-:Y:S01]  /*2150*/  IMAD R0, R5, 0x8, R0 ;  /* 0x0000000805007824 */ /* 0x000fe200078e0200 */
[----:B------:R-:W-:Y:S02]  /*2160*/  PRMT R2, R244, 0x3340, R2 ;  /* 0x00003340f4027816 */ /* 0x000fe40000000002 */
[----:B--2---:R-:W-:Y:S01]  /*2170*/  PRMT R9, R243, 0x3340, R4 ;  /* 0x00003340f3097816 */ /* 0x004fe20000000004 */
[----:B------:R-:W-:Y:S01]  /*2180*/  IMAD.SHL.U32 R0, R0, 0x10, RZ ;  /* 0x0000001000007824 */ /* 0x000fe200078e00ff */
[----:B------:R-:W-:Y:S02]  /*2190*/  PRMT R3, R242, 0x3340, R3 ;  /* 0x00003340f2037816 */ /* 0x000fe40000000003 */
[----:B------:R-:W-:Y:S02]  /*21a0*/  PRMT R238, R7, 0x3340, R238 ;  /* 0x0000334007ee7816 */ /* 0x000fe400000000ee */
[----:B------:R-:W-:Y:S01]  /*21b0*/  PRMT R168, R168, 0x3340, R237 ;  /* 0x00003340a8a87816 */ /* 0x000fe200000000ed */
[----:B0-----:R-:W-:Y:S01]  /*21c0*/  ULEA UR19, UR4, UR19, 0x18 ;  /* 0x0000001304137291 */ /* 0x001fe2000f8ec03f */
[----:B------:R-:W-:-:S02]  /*21d0*/  PRMT R11, R126, 0x3340, R235 ;  /* 0x000033407e0b7816 */ /* 0x000fc400000000eb */
[----:B------:R-:W-:Y:S02]  /*21e0*/  PRMT R12, R166, 0x3340, R233 ;  /* 0x00003340a60c7816 */ /* 0x000fe400000000e9 */
[----:B------:R-:W-:Y:S02]  /*21f0*/  PRMT R231, R116, 0x3340, R231 ;  /* 0x0000334074e77816 */ /* 0x000fe400000000e7 */
[----:B------:R-:W-:Y:S02]  /*2200*/  PRMT R13, R164, 0x3340, R229 ;  /* 0x00003340a40d7816 */ /* 0x000fe400000000e5 */
[----:B------:R-:W-:Y:S02]  /*2210*/  PRMT R106, R106, 0x3340, R227 ;  /* 0x000033406a6a7816 */ /* 0x000fe400000000e3 */
[----:B------:R-:W-:Y:S02]  /*2220*/  PRMT R14, R162, 0x3340, R225 ;  /* 0x00003340a20e7816 */ /* 0x000fe400000000e1 */
        /* <DEDUP_REMOVED lines=26> */
[----:B------:R-:W-:Y:S02]  /*23d0*/  LOP3.LUT R2, R0, 0x10, RZ, 0x3c, !PT ;  /* 0x0000001000027812 */ /* 0x000fe400078e3cff */
[----:B------:R-:W-:Y:S02]  /*23e0*/  PRMT R16, R16, 0x5410, R215 ;  /* 0x0000541010107816 */ /* 0x000fe400000000d7 */
[----:B------:R-:W-:Y:S02]  /*23f0*/  PRMT R17, R17, 0x5410, R134 ;  /* 0x0000541011117816 */ /* 0x000fe40000000086 */
[----:B------:R-:W-:Y:S02]  /*2400*/  PRMT R18, R18, 0x5410, R207 ;  /* 0x0000541012127816 */ /* 0x000fe400000000cf */
[----:B------:R-:W-:-:S02]  /*2410*/  PRMT R19, R19, 0x5410, R120 ;  /* 0x0000541013137816 */ /* 0x000fc40000000078 */
[----:B------:R-:W-:Y:S02]  /*2420*/  LOP3.LUT R3, R0, 0x20, RZ, 0x3c, !PT ;  /* 0x0000002000037812 */ /* 0x000fe400078e3cff */
[----:B------:R-:W-:Y:S02]  /*2430*/  PRMT R20, R20, 0x5410, R199 ;  /* 0x0000541014147816 */ /* 0x000fe400000000c7 */
[----:B------:R-:W-:Y:S02]  /*2440*/  PRMT R21, R21, 0x5410, R124 ;  /* 0x0000541015157816 */ /* 0x000fe4000000007c */
[----:B------:R-:W-:Y:S02]  /*2450*/  PRMT R22, R22, 0x5410, R191 ;  /* 0x0000541016167816 */ /* 0x000fe400000000bf */
[----:B------:R-:W-:Y:S02]  /*2460*/  PRMT R23, R23, 0x5410, R110 ;  /* 0x0000541017177816 */ /* 0x000fe4000000006e */
[----:B------:R-:W-:Y:S01]  /*2470*/  LOP3.LUT R4, R0, 0x30, RZ, 0x3c, !PT ;  /* 0x0000003000047812 */ /* 0x000fe200078e3cff */
[----:B------:R-:W-:Y:S01]  /*2480*/  STS.128 [R0+UR19], R8 ;  /* 0x0000000800007988 */ /* 0x000fe20008000c13 */
[----:B------:R-:W-:-:S02]  /*2490*/  PRMT R32, R144, 0x3340, R185 ;  /* 0x0000334090207816 */ /* 0x000fc400000000b9 */
[----:B------:R-:W-:Y:S01]  /*24a0*/  PRMT R183, R112, 0x3340, R183 ;  /* 0x0000334070b77816 */ /* 0x000fe200000000b7 */
[----:B------:R0:W-:Y:S01]  /*24b0*/  STS.128 [R2+UR19], R12 ;  /* 0x0000000c02007988 */ /* 0x0001e20008000c13 */
[----:B------:R-:W-:Y:S02]  /*24c0*/  PRMT R33, R142, 0x3340, R181 ;  /* 0x000033408e217816 */ /* 0x000fe400000000b5 */
[----:B------:R-:W-:Y:S01]  /*24d0*/  PRMT R102, R102, 0x3340, R179 ;  /* 0x0000334066667816 */ /* 0x000fe200000000b3 */
[----:B------:R2:W-:Y:S01]  /*24e0*/  STS.128 [R3+UR19], R16 ;  /* 0x0000001003007988 */ /* 0x0005e20008000c13 */
[----:B------:R-:W-:Y:S02]  /*24f0*/  PRMT R34, R140, 0x3340, R177 ;  /* 0x000033408c227816 */ /* 0x000fe400000000b1 */
[----:B------:R-:W-:Y:S02]  /*2500*/  PRMT R35, R138, 0x3340, R173 ;  /* 0x000033408a237816 */ /* 0x000fe400000000ad */
[----:B------:R-:W-:-:S02]  /*2510*/  PRMT R104, R104, 0x3340, R171 ;  /* 0x0000334068687816 */ /* 0x000fc400000000ab */
[----:B------:R-:W-:Y:S01]  /*2520*/  ISETP.GE.AND P0, PT, R250, 0x1, PT ;  /* 0x00000001fa00780c */ /* 0x000fe20003f06270 */
[----:B------:R3:W-:Y:S01]  /*2530*/  STS.128 [R4+UR19], R20 ;  /* 0x0000001404007988 */ /* 0x0007e20008000c13 */
        /* <DEDUP_REMOVED lines=8> */
[----:B------:R-:W-:Y:S02]  /*25c0*/  LOP3.LUT R6, R0, 0x40, RZ, 0x3c, !PT ;  /* 0x0000004000067812 */ /* 0x000fe400078e3cff */
[----:B------:R-:W-:Y:S02]  /*25d0*/  PRMT R50, R50, 0x3340, R91 ;  /* 0x0000334032327816 */ /* 0x000fe4000000005b */
[----:B------:R-:W-:-:S02]  /*25e0*/  PRMT R89, R26, 0x3340, R89 ;  /* 0x000033401a597816 */ /* 0x000fc40000000059 */
[----:B------:R-:W-:Y:S02]  /*25f0*/  PRMT R100, R99, 0x5410, R100 ;  /* 0x0000541063647816 */ /* 0x000fe40000000064 */
[----:B------:R-:W-:Y:S02]  /*2600*/  PRMT R101, R52, 0x5410, R101 ;  /* 0x0000541034657816 */ /* 0x000fe40000000065 */
[----:B------:R-:W-:Y:S02]  /*2610*/  PRMT R48, R48, 0x3340, R87 ;  /* 0x0000334030307816 */ /* 0x000fe40000000057 */
[----:B------:R-:W-:Y:S02]  /*2620*/  PRMT R102, R50, 0x5410, R89 ;  /* 0x0000541032667816 */ /* 0x000fe40000000059 */
[----:B0-----:R-:W-:Y:S02]  /*2630*/  LOP3.LUT R2, R0, 0x50, RZ, 0x3c, !PT ;  /* 0x0000005000027812 */ /* 0x001fe400078e3cff */
[----:B------:R-:W-:-:S02]  /*2640*/  PRMT R85, R28, 0x3340, R85 ;  /* 0x000033401c557816 */ /* 0x000fc40000000055 */
[----:B--2---:R-:W-:Y:S02]  /*2650*/  LOP3.LUT R3, R0, 0x60, RZ, 0x3c, !PT ;  /* 0x0000006000037812 */ /* 0x004fe400078e3cff */
[----:B------:R-:W-:Y:S02]  /*2660*/  PRMT R103, R48, 0x5410, R85 ;  /* 0x0000541030677816 */ /* 0x000fe40000000055 */
[----:B------:R-:W-:Y:S02]  /*2670*/  LOP3.LUT R0, R0, 0x70, RZ, 0x3c, !PT ;  /* 0x0000007000007812 */ /* 0x000fe400078e3cff */
[----:B------:R-:W-:Y:S01]  /*2680*/  PRMT R76, R27, 0x3340, R76 ;  /* 0x000033401b4c7816 */ /* 0x000fe2000000004c */
[----:B------:R-:W-:Y:S01]  /*2690*/  STS.128 [R6+UR19], R32 ;  /* 0x0000002006007988 */ /* 0x000fe20008000c13 */
[----:B------:R-:W-:Y:S02]  /*26a0*/  PRMT R46, R46, 0x3340, R83 ;  /* 0x000033402e2e7816 */ /* 0x000fe40000000053 */
[----:B------:R-:W-:-:S02]  /*26b0*/  PRMT R81, R30, 0x3340, R81 ;  /* 0x000033401e517816 */ /* 0x000fc40000000051 */
[----:B-1----:R-:W-:-:S04]  /*26c0*/  PRMT R25, R44, 0x3340, R79 ;  /* 0x000033402c197816 */ /* 0x002fc8000000004f */
[----:B------:R-:W-:Y:S02]  /*26d0*/  PRMT R25, R25, 0x5410, R76 ;  /* 0x0000541019197816 */ /* 0x000fe4000000004c */
[----:B------:R-:W-:Y:S02]  /*26e0*/  PRMT R26, R42, 0x3340, R75 ;  /* 0x000033402a1a7816 */ /* 0x000fe4000000004b */
[----:B------:R-:W-:-:S04]  /*26f0*/  PRMT R29, R29, 0x3340, R72 ;  /* 0x000033401d1d7816 */ /* 0x000fc80000000048 */
[----:B------:R-:W-:Y:S02]  /*2700*/  PRMT R26, R26, 0x5410, R29 ;  /* 0x000054101a1a7816 */ /* 0x000fe4000000001d */
[----:B------:R-:W-:Y:S02]  /*2710*/  PRMT R27, R40, 0x3340, R71 ;  /* 0x00003340281b7816 */ /* 0x000fe40000000047 */
[----:B------:R-:W-:-:S04]  /*2720*/  PRMT R68, R31, 0x3340, R68 ;  /* 0x000033401f447816 */ /* 0x000fc80000000044 */
[----:B------:R-:W-:Y:S02]  /*2730*/  PRMT R27, R27, 0x5410, R68 ;  /* 0x000054101b1b7816 */ /* 0x000fe40000000044 */
[----:B------:R-:W-:Y:S01]  /*2740*/  PRMT R38, R38, 0x3340, R67 ;  /* 0x0000334026267816 */ /* 0x000fe20000000043 */
[----:B------:R0:W-:Y:S01]  /*2750*/  STS.128 [R2+UR19], R100 ;  /* 0x0000006402007988 */ /* 0x0001e20008000c13 */
[----:B------:R-:W-:-:S04]  /*2760*/  PRMT R45, R45, 0x3340, R64 ;  /* 0x000033402d2d7816 */ /* 0x000fc80000000040 */
[----:B------:R-:W-:Y:S02]  /*2770*/  PRMT R28, R38, 0x5410, R45 ;  /* 0x00005410261c7816 */ /* 0x000fe4000000002d */
[----:B------:R-:W-:Y:S02]  /*2780*/  PRMT R36, R36, 0x3340, R63 ;  /* 0x0000334024247816 */ /* 0x000fe4000000003f */
[----:B------:R-:W-:-:S04]  /*2790*/  PRMT R43, R43, 0x3340, R60 ;  /* 0x000033402b2b7816 */ /* 0x000fc8000000003c */
[----:B------:R-:W-:Y:S02]  /*27a0*/  PRMT R29, R36, 0x5410, R43 ;  /* 0x00005410241d7816 */ /* 0x000fe4000000002b */
[----:B------:R-:W-:Y:S02]  /*27b0*/  PRMT R30, R41, 0x3340, R58 ;  /* 0x00003340291e7816 */ /* 0x000fe4000000003a */
[----:B------:R-:W-:-:S04]  /*27c0*/  PRMT R47, R47, 0x3340, R56 ;  /* 0x000033402f2f7816 */ /* 0x000fc80000000038 */
[----:B------:R-:W-:Y:S02]  /*27d0*/  PRMT R30, R30, 0x5410, R47 ;  /* 0x000054101e1e7816 */ /* 0x000fe4000000002f */
[----:B------:R-:W-:Y:S02]  /*27e0*/  PRMT R31, R39, 0x3340, R54 ;  /* 0x00003340271f7816 */ /* 0x000fe40000000036 */
[----:B---3--:R-:W-:Y:S02]  /*27f0*/  PRMT R4, R24, 0x3340, R241 ;  /* 0x0000334018047816 */ /* 0x008fe400000000f1 */
[----:B------:R-:W-:Y:S02]  /*2800*/  PRMT R24, R46, 0x5410, R81 ;  /* 0x000054102e187816 */ /* 0x000fe40000000051 */
[----:B------:R-:W-:-:S03]  /*2810*/  PRMT R31, R31, 0x5410, R4 ;  /* 0x000054101f1f7816 */ /* 0x000fc60000000004 */
[----:B------:R1:W-:Y:S01]  /*2820*/  STS.128 [R3+UR19], R24 ;  /* 0x0000001803007988 */ /* 0x0003e20008000c13 */
[----:B------:R-:W-:-:S03]  /*2830*/  IMAD.MOV.U32 R11, RZ, RZ, 0x3f800000 ;  /* 0x3f800000ff0b7424 */ /* 0x000fc600078e00ff */
[----:B------:R2:W-:Y:S01]  /*2840*/  STS.128 [R0+UR19], R28 ;  /* 0x0000001c00007988 */ /* 0x0005e20008000c13 */
[----:B------:R-:W-:Y:S01]  /*2850*/  IMAD.MOV.U32 R21, RZ, RZ, -0x800000 ;  /* 0xff800000ff157424 */ /* 0x000fe200078e00ff */
[----:B------:R-:W-:Y:S01]  /*2860*/  CS2R R88, SRZ ;  /* 0x0000000000587805 */ /* 0x000fe2000001ff00 */
[----:B------:R-:W-:Y:S01]  /*2870*/  IMAD.MOV.U32 R19, RZ, RZ, -0x800000 ;  /* 0xff800000ff137424 */ /* 0x000fe200078e00ff */
[----:B------:R-:W-:Y:S01]  /*2880*/  CS2R R90, SRZ ;  /* 0x00000000005a7805 */ /* 0x000fe2000001ff00 */
[----:B------:R-:W-:Y:S01]  /*2890*/  IMAD.MOV.U32 R20, RZ, RZ, -0x800000 ;  /* 0xff800000ff147424 */ /* 0x000fe200078e00ff */
[----:B------:R-:W-:Y:S01]  /*28a0*/  CS2R R92, SRZ ;  /* 0x00000000005c7805 */ /* 0x000fe2000001ff00 */
[----:B------:R-:W-:Y:S01]  /*28b0*/  IMAD.MOV.U32 R17, RZ, RZ, -0x800000 ;  /* 0xff800000ff117424 */ /* 0x000fe200078e00ff */
[----:B------:R-:W-:Y:S01]  /*28c0*/  CS2R R94, SRZ ;  /* 0x00000000005e7805 */ /* 0x000fe2000001ff00 */
[----:B------:R-:W-:Y:S01]  /*28d0*/  IMAD.MOV.U32 R12, RZ, RZ, 0x3f800000 ;  /* 0x3f800000ff0c7424 */ /* 0x000fe200078e00ff */
[----:B------:R-:W-:Y:S01]  /*28e0*/  CS2R R96, SRZ ;  /* 0x0000000000607805 */ /* 0x000fe2000001ff00 */
[----:B------:R-:W-:Y:S01]  /*28f0*/  IMAD.MOV.U32 R13, RZ, RZ, 0x3f800000 ;  /* 0x3f800000ff0d7424 */ /* 0x000fe200078e00ff */
[----:B------:R-:W-:Y:S01]  /*2900*/  CS2R R98, SRZ ;  /* 0x0000000000627805 */ /* 0x000fe2000001ff00 */
[----:B------:R-:W-:Y:S01]  /*2910*/  IMAD.MOV.U32 R14, RZ, RZ, 0x3f800000 ;  /* 0x3f800000ff0e7424 */ /* 0x000fe200078e00ff */
[----:B0-----:R-:W-:-:S02]  /*2920*/  CS2R R100, SRZ ;  /* 0x0000000000647805 */ /* 0x001fc4000001ff00 */
[----:B------:R-:W-:Y:S02]  /*2930*/  CS2R R102, SRZ ;  /* 0x0000000000667805 */ /* 0x000fe4000001ff00 */
[----:B------:R-:W-:Y:S02]  /*2940*/  CS2R R104, SRZ ;  /* 0x0000000000687805 */ /* 0x000fe4000001ff00 */
[----:B------:R-:W-:Y:S02]  /*2950*/  CS2R R106, SRZ ;  /* 0x00000000006a7805 */ /* 0x000fe4000001ff00 */
[----:B------:R-:W-:Y:S02]  /*2960*/  CS2R R108, SRZ ;  /* 0x00000000006c7805 */ /* 0x000fe4000001ff00 */
[----:B------:R-:W-:Y:S02]  /*2970*/  CS2R R110, SRZ ;  /* 0x00000000006e7805 */ /* 0x000fe4000001ff00 */
[----:B------:R-:W-:-:S02]  /*2980*/  CS2R R112, SRZ ;  /* 0x0000000000707805 */ /* 0x000fc4000001ff00 */
        /* <DEDUP_REMOVED lines=19> */
[----:B-1----:R-:W-:Y:S02]  /*2ac0*/  CS2R R24, SRZ ;  /* 0x0000000000187805 */ /* 0x002fe4000001ff00 */
[----:B------:R-:W-:Y:S02]  /*2ad0*/  CS2R R26, SRZ ;  /* 0x00000000001a7805 */ /* 0x000fe4000001ff00 */
[----:B--2---:R-:W-:Y:S02]  /*2ae0*/  CS2R R28, SRZ ;  /* 0x00000000001c7805 */ /* 0x004fe4000001ff00 */
        /* <DEDUP_REMOVED lines=28> */
[----:B------:R-:W-:Y:S01]  /*2cb0*/  CS2R R86, SRZ ;  /* 0x0000000000567805 */ /* 0x000fe2000001ff00 */
[----:B------:R-:W-:Y:S06]  /*2cc0*/  @!P0 BRA `(.L_x_0) ;  /* 0x0000008400d88947 */ /* 0x000fec0003800000 */
[----:B------:R-:W0:Y:S01]  /*2cd0*/  LDC R37, c[0x0][0x268] ;  /* 0x00009a00ff257b82 */ /* 0x000e220000000800 */
[--C-:B------:R-:W-:Y:S01]  /*2ce0*/  SHF.R.U32.HI R0, RZ, 0x6, R248.reuse ;  /* 0x00000006ff007819 */ /* 0x100fe200000116f8 */
[----:B------:R-:W-:Y:S01]  /*2cf0*/  ULDC.64 UR16, c[0x0][0x260] ;  /* 0x0000980000107ab9 */ /* 0x000fe20000000a00 */
[----:B------:R-:W-:Y:S01]  /*2d00*/  LOP3.LUT R3, R248, 0x1c, RZ, 0xc0, !PT ;  /* 0x0000001cf8037812 */ /* 0x000fe200078ec0ff */
[----:B------:R-:W-:Y:S01]  /*2d10*/  UIMAD UR16, UR18, UR16, URZ ;  /* 0x00000010121072a4 */ /* 0x000fe2000f8e023f */
[----:B------:R-:W-:Y:S01]  /*2d20*/  SGXT.U32 R0, R0, 0x1 ;  /* 0x000000010000781a */ /* 0x000fe20000000000 */
[----:B------:R-:W-:Y:S01]  /*2d30*/  ULDC UR4, c[0x0][0x258] ;  /* 0x0000960000047ab9 */ /* 0x000fe20000000800 */
[----:B------:R-:W-:Y:S01]  /*2d40*/  SHF.R.U32.HI R9, RZ, 0x1, R248 ;  /* 0x00000001ff097819 */ /* 0x000fe200000116f8 */
[----:B------:R-:W1:Y:S01]  /*2d50*/  LDC.64 R220, c[0x0][0x250] ;  /* 0x00009400ffdc7b82 */ /* 0x000e620000000a00 */
[----:B------:R-:W-:Y:S01]  /*2d60*/  ULDC.64 UR6, c[0x0][0x218] ;  /* 0x0000860000067ab9 */ /* 0x000fe20000000a00 */
[C---:B------:R-:W-:Y:S01]  /*2d70*/  LEA.HI R6, R248.reuse, 0x4e, RZ, 0x1a ;  /* 0x0000004ef8067811 */ /* 0x040fe200078fd0ff */
[----:B------:R-:W-:Y:S01]  /*2d80*/  USHF.R.U32.HI UR12, URZ, 0x4, UR19 ;  /* 0x000000043f0c7899 */ /* 0x000fe20008011613 */
[----:B------:R-:W-:Y:S01]  /*2d90*/  SGXT.U32 R9, R9, 0x1 ;  /* 0x000000010909781a */ /* 0x000fe20000000000 */
[----:B------:R-:W-:Y:S01]  /*2da0*/  UMOV UR8, URZ ;  /* 0x0000003f00087c82 */ /* 0x000fe20008000000 */
[C---:B------:R-:W-:Y:S01]  /*2db0*/  LEA.HI R4, R248.reuse, 0x3e, RZ, 0x1a ;  /* 0x0000003ef8047811 */ /* 0x040fe200078fd0ff */
[----:B------:R-:W-:Y:S01]  /*2dc0*/  USGXT.U32 UR12, UR12, 0xe ;  /* 0x0000000e0c0c789a */ /* 0x000fe20008000000 */
[----:B------:R-:W2:Y:S01]  /*2dd0*/  LDC.64 R34, c[0x0][0x220] ;  /* 0x00008800ff227b82 */ /* 0x000ea20000000a00 */
[----:B------:R-:W-:Y:S01]  /*2de0*/  LEA.HI R12, R248, 0x7e, RZ, 0x1a ;  /* 0x0000007ef80c7811 */ /* 0x000fe200078fd0ff */
[----:B------:R-:W-:Y:S01]  /*2df0*/  UMOV UR30, 0xfffffffe ;  /* 0xfffffffe001e7882 */ /* 0x000fe20000000000 */
[----:B------:R-:W-:Y:S01]  /*2e00*/  UIADD3 UR10, UP0, UR12, 0x2, URZ ;  /* 0x000000020c0a7890 */ /* 0x000fe2000ff1e03f */
[----:B------:R-:W-:Y:S01]  /*2e10*/  CS2R R88, SRZ ;  /* 0x0000000000587805 */ /* 0x000fe2000001ff00 */
[----:B------:R-:W-:Y:S01]  /*2e20*/  UMOV UR31, 0x7fffffdf ;  /* 0x7fffffdf001f7882 */ /* 0x000fe20000000000 */
[----:B------:R-:W-:-:S02]  /*2e30*/  CS2R R90, SRZ ;  /* 0x00000000005a7805 */ /* 0x000fc4000001ff00 */
[----:B------:R-:W-:Y:S01]  /*2e40*/  CS2R R92, SRZ ;  /* 0x00000000005c7805 */ /* 0x000fe2000001ff00 */
[-C--:B0-----:R-:W-:Y:S01]  /*2e50*/  IMAD R13, R0, R37.reuse, RZ ;  /* 0x00000025000d7224 */ /* 0x081fe200078e02ff */
[----:B------:R-:W-:Y:S01]  /*2e60*/  LOP3.LUT R0, R248, 0x1, RZ, 0xc0, !PT ;  /* 0x00000001f8007812 */ /* 0x000fe200078ec0ff */
[-C--:B------:R-:W-:Y:S01]  /*2e70*/  IMAD R29, R6, R37.reuse, RZ ;  /* 0x00000025061d7224 */ /* 0x080fe200078e02ff */
[----:B------:R-:W-:Y:S01]  /*2e80*/  CS2R R94, SRZ ;  /* 0x00000000005e7805 */ /* 0x000fe2000001ff00 */
[----:B------:R-:W-:Y:S01]  /*2e90*/  IMAD R28, R4, R37, RZ ;  /* 0x00000025041c7224 */ /* 0x000fe200078e02ff */
[----:B------:R-:W-:Y:S01]  /*2ea0*/  CS2R R96, SRZ ;  /* 0x0000000000607805 */ /* 0x000fe2000001ff00 */
[----:B------:R-:W-:Y:S01]  /*2eb0*/  IMAD R2, R0, 0x2, R3 ;  /* 0x0000000200027824 */ /* 0x000fe200078e0203 */
[----:B------:R-:W-:Y:S01]  /*2ec0*/  LOP3.LUT R0, R248, 0x3f, RZ, 0xc0, !PT ;  /* 0x0000003ff8007812 */ /* 0x000fe200078ec0ff */
[----:B------:R-:W-:Y:S01]  /*2ed0*/  IMAD R3, R5, UR4, RZ ;  /* 0x0000000405037c24 */ /* 0x000fe2000f8e02ff */
[----:B------:R-:W-:Y:S01]  /*2ee0*/  USHF.R.S32.HI UR4, URZ, 0x1f, UR16 ;  /* 0x0000001f3f047899 */ /* 0x000fe20008011410 */
[----:B-1----:R-:W-:Y:S01]  /*2ef0*/  IMAD R220, R220, UR18, RZ ;  /* 0x00000012dcdc7c24 */ /* 0x002fe2000f8e02ff */
[----:B------:R-:W-:Y:S01]  /*2f00*/  LOP3.LUT R9, R2, R9, RZ, 0xfc, !PT ;  /* 0x0000000902097212 */ /* 0x000fe200078efcff */
[----:B------:R-:W-:Y:S01]  /*2f10*/  IMAD R7, R0, UR17, RZ ;  /* 0x0000001100077c24 */ /* 0x000fe2000f8e02ff */
[----:B------:R-:W-:Y:S01]  /*2f20*/  SHF.R.S32.HI R11, RZ, 0x1f, R3 ;  /* 0x0000001fff0b7819 */ /* 0x000fe20000011403 */
[-C--:B------:R-:W-:Y:S01]  /*2f30*/  IMAD R32, R12, R37.reuse, RZ ;  /* 0x000000250c207224 */ /* 0x080fe200078e02ff */
[----:B------:R-:W-:Y:S01]  /*2f40*/  IADD3 R8, P0, P1, R3, UR6, R220 ;  /* 0x0000000603087c10 */ /* 0x000fe2000f91e0dc */
[----:B------:R-:W-:Y:S01]  /*2f50*/  IMAD R14, R37, 0x2, R13 ;  /* 0x00000002250e7824 */ /* 0x000fe200078e020d */
[----:B--2---:R-:W-:Y:S01]  /*2f60*/  IADD3 R33, P2, P3, R7, UR16, R34 ;  /* 0x0000001007217c10 */ /* 0x004fe2000fb5e022 */
[----:B------:R-:W-:Y:S01]  /*2f70*/  IMAD R65, R221, 0x2b, RZ ;  /* 0x0000002bdd417824 */ /* 0x000fe200078e02ff */
[----:B------:R-:W-:Y:S01]  /*2f80*/  SHF.R.S32.HI R0, RZ, 0x1f, R7 ;  /* 0x0000001fff007819 */ /* 0x000fe20000011407 */
[----:B------:R-:W-:Y:S01]  /*2f90*/  IMAD R15, R37, 0x2, R14 ;  /* 0x00000002250f7824 */ /* 0x000fe200078e020e */
[----:B------:R-:W-:Y:S01]  /*2fa0*/  SHF.R.S32.HI R10, RZ, 0x1f, R220 ;  /* 0x0000001fff0a7819 */ /* 0x000fe200000114dc */
[----:B------:R-:W-:Y:S01]  /*2fb0*/  IMAD R66, R221, 0x2c, RZ ;  /* 0x0000002cdd427824 */ /* 0x000fe200078e02ff */
[----:B------:R-:W-:Y:S01]  /*2fc0*/  IADD3.X R35, R0, UR4, R35, P2, P3 ;  /* 0x0000000400237c10 */ /* 0x000fe200097e6423 */
[----:B------:R-:W-:Y:S01]  /*2fd0*/  IMAD R16, R37, 0x2, R15 ;  /* 0x0000000225107824 */ /* 0x000fe200078e020f */
[C---:B------:R-:W-:Y:S01]  /*2fe0*/  LEA.HI R0, R248.reuse, 0xe, RZ, 0x1a ;  /* 0x0000000ef8007811 */ /* 0x040fe200078fd0ff */
[----:B------:R-:W-:Y:S01]  /*2ff0*/  IMAD R67, R221, 0x2d, RZ ;  /* 0x0000002ddd437824 */ /* 0x000fe200078e02ff */
[----:B------:R-:W-:Y:S01]  /*3000*/  LEA.HI R2, R248, 0x1e, RZ, 0x1a ;  /* 0x0000001ef8027811 */ /* 0x000fe200078fd0ff */
[----:B------:R-:W-:Y:S01]  /*3010*/  IMAD R17, R37, 0x2, R16 ;  /* 0x0000000225117824 */ /* 0x000fe200078e0210 */
[----:B------:R-:W-:Y:S01]  /*3020*/  IADD3.X R10, R11, UR7, R10, P0, P1 ;  /* 0x000000070b0a7c10 */ /* 0x000fe200087e240a */
[-C--:B------:R-:W-:Y:S01]  /*3030*/  IMAD R0, R0, R37.reuse, RZ ;  /* 0x0000002500007224 */ /* 0x080fe200078e02ff */
[----:B------:R-:W-:Y:S01]  /*3040*/  LEA.HI R7, R248, 0x5e, RZ, 0x1a ;  /* 0x0000005ef8077811 */ /* 0x000fe200078fd0ff */
[-C--:B------:R-:W-:Y:S01]  /*3050*/  IMAD R26, R2, R37.reuse, RZ ;  /* 0x00000025021a7224 */ /* 0x080fe200078e02ff */
[C---:B------:R-:W-:Y:S01]  /*3060*/  LEA.HI R11, R248.reuse, 0x6e, RZ, 0x1a ;  /* 0x0000006ef80b7811 */ /* 0x040fe200078fd0ff */
[----:B------:R-:W-:Y:S01]  /*3070*/  IMAD R18, R37, 0x2, R17 ;  /* 0x0000000225127824 */ /* 0x000fe200078e0211 */
[----:B------:R-:W-:Y:S01]  /*3080*/  LEA.HI R3, R248, 0x2e, RZ, 0x1a ;  /* 0x0000002ef8037811 */ /* 0x000fe200078fd0ff */
[----:B------:R-:W-:Y:S01]  /*3090*/  IMAD R30, R7, R37, RZ ;  /* 0x00000025071e7224 */ /* 0x000fe200078e02ff */
[----:B------:R-:W-:Y:S01]  /*30a0*/  IADD3 R6, P6, R13, R33, RZ ;  /* 0x000000210d067210 */ /* 0x000fe20007fde0ff */
[----:B------:R-:W-:Y:S01]  /*30b0*/  IMAD R31, R11, R37, RZ ;  /* 0x000000250b1f7224 */ /* 0x000fe200078e02ff */
[----:B------:R-:W-:Y:S01]  /*30c0*/  IADD3 R7, P0, R0, R33, RZ ;  /* 0x0000002100077210 */ /* 0x000fe20007f1e0ff */
[----:B------:R-:W-:Y:S01]  /*30d0*/  IMAD R27, R3, R37, RZ ;  /* 0x00000025031b7224 */ /* 0x000fe200078e02ff */
[-C--:B------:R-:W-:Y:S01]  /*30e0*/  IADD3 R11, P1, R26, R33.reuse, RZ ;  /* 0x000000211a0b7210 */ /* 0x080fe20007f3e0ff */
[----:B------:R-:W-:Y:S01]  /*30f0*/  STL [R1+0xb4], R6 ;  /* 0x0000b40601007387 */ /* 0x000fe20000100800 */
[----:B------:R-:W-:Y:S01]  /*3100*/  IADD3 R12, P4, R29, R33, RZ ;  /* 0x000000211d0c7210 */ /* 0x000fe20007f9e0ff */
[----:B------:R-:W-:Y:S01]  /*3110*/  IMAD R19, R37, 0x2, R18 ;  /* 0x0000000225137824 */ /* 0x000fe200078e0212 */
[-C--:B------:R-:W-:Y:S01]  /*3120*/  LEA.HI.X.SX32 R13, R13, R35.reuse, 0x1, P6 ;  /* 0x000000230d0d7211 */ /* 0x080fe200030f0eff */
[----:B------:R0:W-:Y:S01]  /*3130*/  STL [R1+0xec], R7 ;  /* 0x0000ec0701007387 */ /* 0x0001e20000100800 */
[-C--:B------:R-:W-:Y:S01]  /*3140*/  LEA.HI.X.SX32 R0, R0, R35.reuse, 0x1, P0 ;  /* 0x0000002300007211 */ /* 0x080fe200000f0eff */
[----:B------:R-:W-:Y:S01]  /*3150*/  IMAD R20, R37, 0x4, R19 ;  /* 0x0000000425147824 */ /* 0x000fe200078e0213 */
[----:B------:R-:W-:Y:S01]  /*3160*/  LEA.HI.X.SX32 R216, R29, R35, 0x1, P4 ;  /* 0x000000231dd87211 */ /* 0x000fe200020f0eff */
[----:B------:R1:W-:Y:S01]  /*3170*/  STL [R1+0x12c], R11 ;  /* 0x00012c0b01007387 */ /* 0x0003e20000100800 */
[----:B------:R-:W-:Y:S01]  /*3180*/  IMAD R68, R221, 0x2e, RZ ;  /* 0x0000002edd447824 */ /* 0x000fe200078e02ff */
[----:B------:R-:W-:Y:S01]  /*3190*/  UIADD3 UR6, UR19, 0x4000, URZ ;  /* 0x0000400013067890 */ /* 0x000fe2000fffe03f */
[----:B------:R-:W-:Y:S01]  /*31a0*/  IMAD R21, R37, 0x2, R20 ;  /* 0x0000000225157824 */ /* 0x000fe200078e0214 */
[----:B------:R-:W-:Y:S01]  /*31b0*/  UMOV UR7, URZ ;  /* 0x0000003f00077c82 */ /* 0x000fe20008000000 */
[----:B------:R-:W-:Y:S01]  /*31c0*/  IMAD R69, R221, 0x2f, RZ ;  /* 0x0000002fdd457824 */ /* 0x000fe200078e02ff */
[-C--:B0-----:R-:W-:Y:S01]  /*31d0*/  IADD3 R7, P2, R27, R33.reuse, RZ ;  /* 0x000000211b077210 */ /* 0x081fe20007f5e0ff */
[----:B------:R-:W-:Y:S01]  /*31e0*/  IMAD R22, R37, 0x2, R21 ;  /* 0x0000000225167824 */ /* 0x000fe200078e0215 */
[----:B------:R-:W-:Y:S01]  /*31f0*/  USHF.R.U32.HI UR6, URZ, 0x4, UR6 ;  /* 0x000000043f067899 */ /* 0x000fe20008011606 */
[----:B------:R-:W-:Y:S01]  /*3200*/  IMAD R70, R221, 0x30, RZ ;  /* 0x00000030dd467824 */ /* 0x000fe200078e02ff */
[-C--:B-1----:R-:W-:Y:S01]  /*3210*/  IADD3 R11, P3, R28, R33.reuse, RZ ;  /* 0x000000211c0b7210 */ /* 0x082fe20007f7e0ff */
[----:B------:R-:W-:Y:S01]  /*3220*/  STL [R1+0x16c], R7 ;  /* 0x00016c0701007387 */ /* 0x000fe20000100800 */
[----:B------:R-:W-:Y:S01]  /*3230*/  IMAD R23, R37, 0x2, R22 ;  /* 0x0000000225177824 */ /* 0x000fe200078e0216 */
[----:B------:R-:W-:Y:S01]  /*3240*/  USGXT.U32 UR6, UR6, 0xe ;  /* 0x0000000e0606789a */ /* 0x000fe20008000000 */
[----:B------:R-:W-:Y:S01]  /*3250*/  IMAD R71, R221, 0x31, RZ ;  /* 0x00000031dd477824 */ /* 0x000fe200078e02ff */
[----:B------:R0:W-:Y:S01]  /*3260*/  STL [R1+0x1ac], R11 ;  /* 0x0001ac0b01007387 */ /* 0x0001e20000100800 */
[----:B------:R-:W-:Y:S01]  /*3270*/  IMAD R24, R37, 0x2, R23 ;  /* 0x0000000225187824 */ /* 0x000fe200078e0217 */
[----:B------:R-:W-:Y:S01]  /*3280*/  UIADD3.X UR9, UR7, 0x40000040, URZ, UP0, !UPT ;  /* 0x4000004007097890 */ /* 0x000fe200087fe43f */
[----:B------:R-:W-:Y:S01]  /*3290*/  IMAD R72, R221, 0x32, RZ ;  /* 0x00000032dd487824 */ /* 0x000fe200078e02ff */
[----:B------:R1:W-:Y:S01]  /*32a0*/  STL [R1+0x1ec], R12 ;  /* 0x0001ec0c01007387 */ /* 0x0003e20000100800 */
[----:B------:R-:W-:Y:S01]  /*32b0*/  IMAD R25, R37, 0x2, R24 ;  /* 0x0000000225197824 */ /* 0x000fe200078e0218 */
[----:B------:R-:W-:Y:S01]  /*32c0*/  UIADD3 UR13, UP0, UR6, 0x2, URZ ;  /* 0x00000002060d7890 */ /* 0x000fe2000ff1e03f */
[----:B------:R-:W-:Y:S01]  /*32d0*/  IMAD R73, R221, 0x33, RZ ;  /* 0x00000033dd497824 */ /* 0x000fe200078e02ff */
[----:B------:R-:W-:Y:S01]  /*32e0*/  CS2R R98, SRZ ;  /* 0x0000000000627805 */ /* 0x000fe2000001ff00 */
[----:B------:R-:W-:Y:S01]  /*32f0*/  IMAD R2, R37, 0x2, R25 ;  /* 0x0000000225027824 */ /* 0x000fe200078e0219 */
[-C--:B0-----:R-:W-:Y:S01]  /*3300*/  IADD3 R11, P5, R30, R33.reuse, RZ ;  /* 0x000000211e0b7210 */ /* 0x081fe20007fbe0ff */
[----:B------:R-:W-:Y:S01]  /*3310*/  IMAD R74, R221, 0x34, RZ ;  /* 0x00000034dd4a7824 */ /* 0x000fe200078e02ff */
[----:B------:R-:W-:Y:S01]  /*3320*/  UIADD3.X UR11, UR8, 0x40000040, URZ, UP0, !UPT ;  /* 0x40000040080b7890 */ /* 0x000fe200087fe43f */
[----:B------:R-:W-:Y:S01]  /*3330*/  IMAD R3, R37, 0x4, R2 ;  /* 0x0000000425037824 */ /* 0x000fe200078e0202 */
[----:B-1----:R-:W-:Y:S01]  /*3340*/  IADD3 R12, P6, R31, R33, RZ ;  /* 0x000000211f0c7210 */ /* 0x002fe20007fde0ff */
[----:B------:R-:W-:Y:S01]  /*3350*/  STL [R1+0x22c], R11 ;  /* 0x00022c0b01007387 */ /* 0x000fe20000100800 */
[----:B------:R-:W-:Y:S01]  /*3360*/  IMAD R75, R221, 0x35, RZ ;  /* 0x00000035dd4b7824 */ /* 0x000fe200078e02ff */
[----:B------:R-:W-:-:S02]  /*3370*/  CS2R R100, SRZ ;  /* 0x0000000000647805 */ /* 0x000fc4000001ff00 */
[-C--:B------:R-:W-:Y:S01]  /*3380*/  LEA.HI.X.SX32 R217, R31, R35.reuse, 0x1, P6 ;  /* 0x000000231fd97211 */ /* 0x080fe200030f0eff */
[----:B------:R0:W-:Y:S01]  /*3390*/  STL [R1+0xb0], R13 ;  /* 0x0000b00d01007387 */ /* 0x0001e20000100800 */
[----:B------:R-:W-:Y:S01]  /*33a0*/  IMAD R4, R37, 0x2, R3 ;  /* 0x0000000225047824 */ /* 0x000fe200078e0203 */
[----:B------:R-:W-:Y:S01]  /*33b0*/  CS2R R102, SRZ ;  /* 0x0000000000667805 */ /* 0x000fe2000001ff00 */
[----:B------:R-:W-:Y:S01]  /*33c0*/  IMAD R76, R221, 0x36, RZ ;  /* 0x00000036dd4c7824 */ /* 0x000fe200078e02ff */
[----:B------:R1:W-:Y:S01]  /*33d0*/  STL [R1+0x26c], R12 ;  /* 0x00026c0c01007387 */ /* 0x0003e20000100800 */
[----:B------:R-:W-:Y:S01]  /*33e0*/  IMAD R6, R37, 0x2, R4 ;  /* 0x0000000225067824 */ /* 0x000fe200078e0204 */
[----:B------:R-:W-:Y:S01]  /*33f0*/  CS2R R104, SRZ ;  /* 0x0000000000687805 */ /* 0x000fe2000001ff00 */
[----:B------:R-:W-:Y:S01]  /*3400*/  IMAD R77, R221, 0x37, RZ ;  /* 0x00000037dd4d7824 */ /* 0x000fe200078e02ff */
[----:B------:R2:W-:Y:S01]  /*3410*/  STL [R1+0xe8], R0 ;  /* 0x0000e80001007387 */ /* 0x0005e20000100800 */
[----:B------:R-:W-:Y:S01]  /*3420*/  IMAD R7, R37, 0x2, R6 ;  /* 0x0000000225077824 */ /* 0x000fe200078e0206 */
[----:B0-----:R-:W-:Y:S01]  /*3430*/  LEA.HI.X.SX32 R13, R26, R35, 0x1, P1 ;  /* 0x000000231a0d7211 */ /* 0x001fe200008f0eff */
[----:B------:R-:W-:Y:S01]  /*3440*/  IMAD R78, R221, 0x38, RZ ;  /* 0x00000038dd4e7824 */ /* 0x000fe200078e02ff */
[----:B------:R-:W-:Y:S01]  /*3450*/  CS2R R106, SRZ ;  /* 0x00000000006a7805 */ /* 0x000fe2000001ff00 */
[----:B------:R-:W-:Y:S01]  /*3460*/  IMAD R11, R37, 0x2, R7 ;  /* 0x00000002250b7824 */ /* 0x000fe200078e0207 */
[----:B-1----:R-:W-:Y:S01]  /*3470*/  IADD3 R12, P0, R32, R33, RZ ;  /* 0x00000021200c7210 */ /* 0x002fe20007f1e0ff */
[C---:B------:R-:W-:Y:S01]  /*3480*/  IMAD R79, R221.reuse, 0x39, RZ ;  /* 0x00000039dd4f7824 */ /* 0x040fe200078e02ff */
[----:B------:R-:W-:Y:S01]  /*3490*/  CS2R R108, SRZ ;  /* 0x00000000006c7805 */ /* 0x000fe2000001ff00 */
[----:B------:R-:W-:Y:S01]  /*34a0*/  IMAD R80, R221, 0x3a, RZ ;  /* 0x0000003add507824 */ /* 0x000fe200078e02ff */
[----:B------:R-:W-:Y:S01]  /*34b0*/  CS2R R110, SRZ ;  /* 0x00000000006e7805 */ /* 0x000fe2000001ff00 */
[----:B------:R0:W-:Y:S01]  /*34c0*/  STL [R1+0x2ac], R12 ;  /* 0x0002ac0c01007387 */ /* 0x0001e20000100800 */
[----:B--2---:R-:W-:Y:S01]  /*34d0*/  IMAD R0, R37, 0x2, R11 ;  /* 0x0000000225007824 */ /* 0x004fe200078e020b */
[----:B------:R-:W-:Y:S01]  /*34e0*/  CS2R R112, SRZ ;  /* 0x0000000000707805 */ /* 0x000fe2000001ff00 */
[C---:B------:R-:W-:Y:S01]  /*34f0*/  IMAD R81, R221.reuse, 0x3b, RZ ;  /* 0x0000003bdd517824 */ /* 0x040fe200078e02ff */
[----:B------:R1:W-:Y:S01]  /*3500*/  STL [R1+0x128], R13 ;  /* 0x0001280d01007387 */ /* 0x0003e20000100800 */
[C---:B------:R-:W-:Y:S01]  /*3510*/  IMAD R82, R221.reuse, 0x3c, RZ ;  /* 0x0000003cdd527824 */ /* 0x040fe200078e02ff */
[----:B------:R-:W-:Y:S01]  /*3520*/  CS2R R114, SRZ ;  /* 0x0000000000727805 */ /* 0x000fe2000001ff00 */
[C---:B------:R-:W-:Y:S01]  /*3530*/  IMAD R83, R221.reuse, 0x3d, RZ ;  /* 0x0000003ddd537824 */ /* 0x040fe200078e02ff */
[----:B------:R-:W-:Y:S01]  /*3540*/  CS2R R116, SRZ ;  /* 0x0000000000747805 */ /* 0x000fe2000001ff00 */
[----:B------:R-:W-:Y:S01]  /*3550*/  IMAD R84, R221, 0x3e, RZ ;  /* 0x0000003edd547824 */ /* 0x000fe200078e02ff */
[----:B0-----:R-:W-:Y:S01]  /*3560*/  LEA.HI.X.SX32 R12, R27, R35, 0x1, P2 ;  /* 0x000000231b0c7211 */ /* 0x001fe200010f0eff */
[----:B------:R-:W-:Y:S01]  /*3570*/  IMAD R85, R221, 0x3f, RZ ;  /* 0x0000003fdd557824 */ /* 0x000fe200078e02ff */
[----:B------:R-:W-:-:S02]  /*3580*/  CS2R R118, SRZ ;  /* 0x0000000000767805 */ /* 0x000fc4000001ff00 */
[----:B------:R-:W-:Y:S02]  /*3590*/  CS2R R120, SRZ ;  /* 0x0000000000787805 */ /* 0x000fe4000001ff00 */
[----:B-1----:R-:W-:Y:S01]  /*35a0*/  LEA.HI.X.SX32 R13, R28, R35, 0x1, P3 ;  /* 0x000000231c0d7211 */ /* 0x002fe200018f0eff */
[----:B------:R0:W-:Y:S01]  /*35b0*/  STL [R1+0x168], R12 ;  /* 0x0001680c01007387 */ /* 0x0001e20000100800 */
[----:B------:R-:W-:Y:S02]  /*35c0*/  CS2R R122, SRZ ;  /* 0x00000000007a7805 */ /* 0x000fe4000001ff00 */
[----:B------:R-:W-:Y:S02]  /*35d0*/  CS2R R124, SRZ ;  /* 0x00000000007c7805 */ /* 0x000fe4000001ff00 */
[----:B------:R-:W-:Y:S01]  /*35e0*/  CS2R R126, SRZ ;  /* 0x00000000007e7805 */ /* 0x000fe2000001ff00 */
[----:B------:R1:W-:Y:S01]  /*35f0*/  STL [R1+0x1a8], R13 ;  /* 0x0001a80d01007387 */ /* 0x0003e20000100800 */
[----:B------:R-:W-:-:S02]  /*3600*/  CS2R R128, SRZ ;  /* 0x0000000000807805 */ /* 0x000fc4000001ff00 */
[----:B------:R-:W-:Y:S02]  /*3610*/  CS2R R130, SRZ ;  /* 0x0000000000827805 */ /* 0x000fe4000001ff00 */
[----:B------:R-:W-:Y:S01]  /*3620*/  CS2R R132, SRZ ;  /* 0x0000000000847805 */ /* 0x000fe2000001ff00 */
[----:B------:R2:W-:Y:S01]  /*3630*/  STL [R1+0x1e8], R216 ;  /* 0x0001e8d801007387 */ /* 0x0005e20000100800 */
[----:B------:R-:W-:Y:S01]  /*3640*/  CS2R R134, SRZ ;  /* 0x0000000000867805 */ /* 0x000fe2000001ff00 */
[----:B0-----:R-:W-:Y:S01]  /*3650*/  IMAD R12, R37, 0x2, R0 ;  /* 0x00000002250c7824 */ /* 0x001fe200078e0200 */
[----:B------:R-:W-:Y:S02]  /*3660*/  CS2R R136, SRZ ;  /* 0x0000000000887805 */ /* 0x000fe4000001ff00 */
[----:B------:R-:W-:Y:S02]  /*3670*/  CS2R R138, SRZ ;  /* 0x00000000008a7805 */ /* 0x000fe4000001ff00 */
[----:B------:R-:W-:-:S02]  /*3680*/  CS2R R140, SRZ ;  /* 0x00000000008c7805 */ /* 0x000fc4000001ff00 */
[-C--:B-1----:R-:W-:Y:S02]  /*3690*/  LEA.HI.X.SX32 R13, R30, R35.reuse, 0x1, P5 ;  /* 0x000000231e0d7211 */ /* 0x082fe400028f0eff */
[----:B------:R-:W-:Y:S02]  /*36a0*/  CS2R R142, SRZ ;  /* 0x00000000008e7805 */ /* 0x000fe4000001ff00 */
[----:B------:R-:W-:Y:S02]  /*36b0*/  CS2R R144, SRZ ;  /* 0x0000000000907805 */ /* 0x000fe4000001ff00 */
[----:B------:R-:W-:Y:S02]  /*36c0*/  CS2R R146, SRZ ;  /* 0x0000000000927805 */ /* 0x000fe4000001ff00 */
[----:B--2---:R-:W-:Y:S01]  /*36d0*/  LEA.HI.X.SX32 R216, R32, R35, 0x1, P0 ;  /* 0x0000002320d87211 */ /* 0x004fe200000f0eff */
[----:B------:R0:W-:Y:S01]  /*36e0*/  STL [R1+0x228], R13 ;  /* 0x0002280d01007387 */ /* 0x0001e20000100800 */
[----:B------:R-:W-:-:S02]  /*36f0*/  IADD3 R218, P0, R14, R33, RZ ;  /* 0x000000210eda7210 */ /* 0x000fc40007f1e0ff */
[----:B------:R-:W-:Y:S02]  /*3700*/  CS2R R148, SRZ ;  /* 0x0000000000947805 */ /* 0x000fe4000001ff00 */
[----:B------:R-:W-:Y:S01]  /*3710*/  CS2R R150, SRZ ;  /* 0x0000000000967805 */ /* 0x000fe2000001ff00 */
[----:B------:R1:W-:Y:S01]  /*3720*/  STL [R1+0x268], R217 ;  /* 0x000268d901007387 */ /* 0x0003e20000100800 */
[----:B------:R-:W-:Y:S02]  /*3730*/  LEA.HI.X.SX32 R14, R14, R35, 0x1, P0 ;  /* 0x000000230e0e7211 */ /* 0x000fe400000f0eff */
[----:B------:R-:W-:Y:S02]  /*3740*/  CS2R R28, SRZ ;  /* 0x00000000001c7805 */ /* 0x000fe4000001ff00 */
[----:B------:R-:W-:Y:S01]  /*3750*/  CS2R R30, SRZ ;  /* 0x00000000001e7805 */ /* 0x000fe2000001ff00 */
[----:B------:R2:W-:Y:S01]  /*3760*/  STL [R1+0x2a8], R216 ;  /* 0x0002a8d801007387 */ /* 0x0005e20000100800 */
[----:B------:R-:W-:Y:S01]  /*3770*/  CS2R R38, SRZ ;  /* 0x0000000000267805 */ /* 0x000fe2000001ff00 */
[----:B0-----:R-:W-:Y:S01]  /*3780*/  IMAD R13, R37, 0x4, R12 ;  /* 0x00000004250d7824 */ /* 0x001fe200078e020c */
[----:B------:R-:W-:Y:S01]  /*3790*/  CS2R R40, SRZ ;  /* 0x0000000000287805 */ /* 0x000fe2000001ff00 */
[----:B------:R-:W-:Y:S01]  /*37a0*/  STL [R1+0xbc], R218 ;  /* 0x0000bcda01007387 */ /* 0x000fe20000100800 */
[----:B------:R-:W-:-:S02]  /*37b0*/  CS2R R42, SRZ ;  /* 0x00000000002a7805 */ /* 0x000fc4000001ff00 */
[-C--:B-1----:R-:W-:Y:S01]  /*37c0*/  IADD3 R217, P1, R15, R33.reuse, RZ ;  /* 0x000000210fd97210 */ /* 0x082fe20007f3e0ff */
[----:B------:R-:W-:Y:S01]  /*37d0*/  IMAD R26, R37, 0x2, R13 ;  /* 0x00000002251a7824 */ /* 0x000fe200078e020d */
[----:B------:R-:W-:Y:S02]  /*37e0*/  CS2R R44, SRZ ;  /* 0x00000000002c7805 */ /* 0x000fe4000001ff00 */
[----:B------:R-:W-:Y:S02]  /*37f0*/  CS2R R46, SRZ ;  /* 0x00000000002e7805 */ /* 0x000fe4000001ff00 */
[----:B--2---:R-:W-:Y:S01]  /*3800*/  IADD3 R216, P2, R16, R33, RZ ;  /* 0x0000002110d87210 */ /* 0x004fe20007f5e0ff */
[----:B------:R-:W-:Y:S01]  /*3810*/  STL [R1+0xc4], R217 ;  /* 0x0000c4d901007387 */ /* 0x000fe20000100800 */
[----:B------:R-:W-:Y:S02]  /*3820*/  LEA.HI.X.SX32 R15, R15, R35, 0x1, P1 ;  /* 0x000000230f0f7211 */ /* 0x000fe400008f0eff */
[----:B------:R-:W-:-:S02]  /*3830*/  CS2R R48, SRZ ;  /* 0x0000000000307805 */ /* 0x000fc4000001ff00 */
[----:B------:R-:W-:Y:S01]  /*3840*/  LEA.HI.X.SX32 R16, R16, R35, 0x1, P2 ;  /* 0x0000002310107211 */ /* 0x000fe200010f0eff */
[----:B------:R0:W-:Y:S01]  /*3850*/  STL [R1+0xcc], R216 ;  /* 0x0000ccd801007387 */ /* 0x0001e20000100800 */
[----:B------:R-:W-:Y:S02]  /*3860*/  CS2R R50, SRZ ;  /* 0x0000000000327805 */ /* 0x000fe4000001ff00 */
[----:B------:R-:W-:Y:S02]  /*3870*/  CS2R R52, SRZ ;  /* 0x0000000000347805 */ /* 0x000fe4000001ff00 */
[----:B------:R-:W-:Y:S01]  /*3880*/  CS2R R54, SRZ ;  /* 0x0000000000367805 */ /* 0x000fe2000001ff00 */
[----:B------:R1:W-:Y:S01]  /*3890*/  STL [R1+0xb8], R14 ;  /* 0x0000b80e01007387 */ /* 0x0003e20000100800 */
[----:B------:R-:W-:Y:S02]  /*38a0*/  CS2R R56, SRZ ;  /* 0x0000000000387805 */ /* 0x000fe4000001ff00 */
[----:B------:R-:W-:-:S02]  /*38b0*/  CS2R R58, SRZ ;  /* 0x00000000003a7805 */ /* 0x000fc4000001ff00 */
[----:B------:R-:W-:Y:S01]  /*38c0*/  CS2R R60, SRZ ;  /* 0x00000000003c7805 */ /* 0x000fe2000001ff00 */
[----:B------:R2:W-:Y:S01]  /*38d0*/  STL [R1+0xc0], R15 ;  /* 0x0000c00f01007387 */ /* 0x0005e20000100800 */
[----:B------:R-:W-:Y:S02]  /*38e0*/  CS2R R62, SRZ ;  /* 0x00000000003e7805 */ /* 0x000fe4000001ff00 */
[-C--:B0-----:R-:W-:Y:S01]  /*38f0*/  IADD3 R216, P2, R19, R33.reuse, RZ ;  /* 0x0000002113d87210 */ /* 0x081fe20007f5e0ff */
[----:B------:R-:W-:Y:S01]  /*3900*/  UMOV UR8, UR10 ;  /* 0x0000000a00087c82 */ /* 0x000fe20008000000 */
[----:B------:R0:W-:Y:S01]  /*3910*/  STL [R1+0xc8], R16 ;  /* 0x0000c81001007387 */ /* 0x0001e20000100800 */
[----:B------:R-:W-:Y:S01]  /*3920*/  CS2R R86, SRZ ;  /* 0x0000000000567805 */ /* 0x000fe2000001ff00 */
[----:B-1----:R-:W-:Y:S01]  /*3930*/  IMAD R14, R37, 0x2, R26 ;  /* 0x00000002250e7824 */ /* 0x002fe200078e021a */
[----:B------:R-:W-:Y:S01]  /*3940*/  UMOV UR10, UR13 ;  /* 0x0000000d000a7c82 */ /* 0x000fe20008000000 */
[----:B------:R-:W-:Y:S01]  /*3950*/  UIADD3.64 UR30, UR6, -UR30, URZ ;  /* 0x8000001e061e7297 */ /* 0x000fe2000fffe03f */
[-C--:B--2---:R-:W-:Y:S01]  /*3960*/  IADD3 R15, P0, R17, R33.reuse, RZ ;  /* 0x00000021110f7210 */ /* 0x084fe20007f1e0ff */
[----:B------:R-:W-:Y:S01]  /*3970*/  UMOV UR4, URZ ;  /* 0x0000003f00047c82 */ /* 0x000fe20008000000 */
[----:B------:R-:W-:Y:S01]  /*3980*/  UMOV UR5, URZ ;  /* 0x0000003f00057c82 */ /* 0x000fe20008000000 */
[----:B------:R-:W-:Y:S01]  /*3990*/  UIADD3.64 UR24, UR8, 0x2, URZ ;  /* 0x0000000208187897 */ /* 0x000fe2000fffe03f */
[----:B0-----:R-:W-:Y:S01]  /*39a0*/  IADD3 R16, P1, R18, R33, RZ ;  /* 0x0000002112107210 */ /* 0x001fe20007f3e0ff */
[----:B------:R0:W-:Y:S01]  /*39b0*/  STL [R1+0xd4], R15 ;  /* 0x0000d40f01007387 */ /* 0x0001e20000100800 */
[----:B------:R-:W-:-:S02]  /*39c0*/  UIADD3.64 UR20, UR8, 0x4, URZ ;  /* 0x0000000408147897 */ /* 0x000fc4000fffe03f */
[----:B------:R-:W-:Y:S01]  /*39d0*/  UIADD3.64 UR32, UR8, 0x1fe, URZ ;  /* 0x000001fe08207897 */ /* 0x000fe2000fffe03f */
[----:B------:R1:W-:Y:S01]  /*39e0*/  STL [R1+0xdc], R16 ;  /* 0x0000dc1001007387 */ /* 0x0003e20000100800 */
[----:B------:R-:W-:Y:S02]  /*39f0*/  UIADD3.64 UR36, UR8, 0x200, URZ ;  /* 0x0000020008247897 */ /* 0x000fe4000fffe03f */
[----:B------:R-:W-:Y:S01]  /*3a00*/  UIADD3.64 UR40, UR8, 0x202, URZ ;  /* 0x0000020208287897 */ /* 0x000fe2000fffe03f */
[----:B------:R-:W-:Y:S01]  /*3a10*/  STL [R1+0xe4], R216 ;  /* 0x0000e4d801007387 */ /* 0x000fe20000100800 */
[----:B------:R-:W-:Y:S01]  /*3a20*/  UIADD3.64 UR44, UR8, 0x204, URZ ;  /* 0x00000204082c7897 */ /* 0x000fe2000fffe03f */
[----:B0-----:R-:W-:Y:S01]  /*3a30*/  IMAD R15, R37, 0x2, R14 ;  /* 0x00000002250f7824 */ /* 0x001fe200078e020e */
[----:B------:R-:W-:Y:S02]  /*3a40*/  UIADD3.64 UR26, UR10, 0x2, URZ ;  /* 0x000000020a1a7897 */ /* 0x000fe4000fffe03f */
[----:B------:R-:W-:Y:S01]  /*3a50*/  UIADD3.64 UR22, UR10, 0x4, URZ ;  /* 0x000000040a167897 */ /* 0x000fe2000fffe03f */
[-C--:B-1----:R-:W-:Y:S01]  /*3a60*/  LEA.HI.X.SX32 R16, R17, R35.reuse, 0x1, P0 ;  /* 0x0000002311107211 */ /* 0x082fe200000f0eff */
[----:B------:R-:W-:Y:S01]  /*3a70*/  ULDC UR16, c[0x0][0x238] ;  /* 0x00008e0000107ab9 */ /* 0x000fe20000000800 */
[-C--:B------:R-:W-:Y:S01]  /*3a80*/  LEA.HI.X.SX32 R17, R18, R35.reuse, 0x1, P1 ;  /* 0x0000002312117211 */ /* 0x080fe200008f0eff */
[----:B------:R-:W-:Y:S01]  /*3a90*/  UMOV UR14, UR6 ;  /* 0x00000006000e7c82 */ /* 0x000fe20008000000 */
[----:B------:R-:W-:Y:S01]  /*3aa0*/  LEA.HI.X.SX32 R18, R19, R35, 0x1, P2 ;  /* 0x0000002313127211 */ /* 0x000fe200010f0eff */
[----:B------:R0:W-:Y:S01]  /*3ab0*/  STL [R1+0xd0], R16 ;  /* 0x0000d01001007387 */ /* 0x0001e20000100800 */
[-C--:B------:R-:W-:Y:S01]  /*3ac0*/  IADD3 R19, P2, R22, R33.reuse, RZ ;  /* 0x0000002116137210 */ /* 0x080fe20007f5e0ff */
[----:B------:R-:W-:Y:S01]  /*3ad0*/  UMOV UR15, 0x40000040 ;  /* 0x40000040000f7882 */ /* 0x000fe20000000000 */
[----:B------:R-:W-:Y:S01]  /*3ae0*/  UMOV UR7, 0x80000020 ;  /* 0x8000002000077882 */ /* 0x000fe20000000000 */
[----:B------:R1:W-:Y:S04]  /*3af0*/  STL [R1+0xd8], R17 ;  /* 0x0000d81101007387 */ /* 0x0003e80000100800 */
[----:B------:R2:W-:Y:S01]  /*3b00*/  STL [R1+0xe0], R18 ;  /* 0x0000e01201007387 */ /* 0x0005e20000100800 */
[----:B0-----:R-:W-:Y:S01]  /*3b10*/  IMAD R16, R37, 0x2, R15 ;  /* 0x0000000225107824 */ /* 0x001fe200078e020f */
[----:B-1----:R-:W-:-:S02]  /*3b20*/  IADD3 R17, P0, R20, R33, RZ ;  /* 0x0000002114117210 */ /* 0x002fc40007f1e0ff */
[----:B--2---:R-:W-:-:S03]  /*3b30*/  IADD3 R18, P1, R21, R33, RZ ;  /* 0x0000002115127210 */ /* 0x004fc60007f3e0ff */
[----:B------:R0:W-:Y:S04]  /*3b40*/  STL [R1+0xf4], R17 ;  /* 0x0000f41101007387 */ /* 0x0001e80000100800 */
[----:B------:R1:W-:Y:S04]  /*3b50*/  STL [R1+0xfc], R18 ;  /* 0x0000fc1201007387 */ /* 0x0003e80000100800 */
[----:B------:R2:W-:Y:S01]  /*3b60*/  STL [R1+0x104], R19 ;  /* 0x0001041301007387 */ /* 0x0005e20000100800 */
[----:B0-----:R-:W-:Y:S01]  /*3b70*/  IMAD R17, R37, 0x2, R16 ;  /* 0x0000000225117824 */ /* 0x001fe200078e0210 */
[----:B-1----:R-:W-:-:S02]  /*3b80*/  LEA.HI.X.SX32 R18, R20, R35, 0x1, P0 ;  /* 0x0000002314127211 */ /* 0x002fc400000f0eff */
[-C--:B------:R-:W-:Y:S02]  /*3b90*/  LEA.HI.X.SX32 R20, R22, R35.reuse, 0x1, P2 ;  /* 0x0000002316147211 */ /* 0x080fe400010f0eff */
[----:B--2---:R-:W-:Y:S01]  /*3ba0*/  LEA.HI.X.SX32 R19, R21, R35, 0x1, P1 ;  /* 0x0000002315137211 */ /* 0x004fe200008f0eff */
[----:B------:R0:W-:Y:S01]  /*3bb0*/  STL [R1+0xf0], R18 ;  /* 0x0000f01201007387 */ /* 0x0001e20000100800 */
[----:B------:R-:W-:-:S03]  /*3bc0*/  IADD3 R21, P2, R25, R33, RZ ;  /* 0x0000002119157210 */ /* 0x000fc60007f5e0ff */
[----:B------:R1:W-:Y:S01]  /*3bd0*/  STL [R1+0xf8], R19 ;  /* 0x0000f81301007387 */ /* 0x0003e20000100800 */
[----:B------:R-:W-:-:S03]  /*3be0*/  LEA.HI.X.SX32 R22, R25, R35, 0x1, P2 ;  /* 0x0000002319167211 */ /* 0x000fc600010f0eff */
[----:B------:R2:W-:Y:S01]  /*3bf0*/  STL [R1+0x100], R20 ;  /* 0x0001001401007387 */ /* 0x0005e20000100800 */
[----:B0-----:R-:W-:Y:S01]  /*3c00*/  IMAD R18, R37, 0x2, R17 ;  /* 0x0000000225127824 */ /* 0x001fe200078e0211 */
[-C--:B-1----:R-:W-:Y:S02]  /*3c10*/  IADD3 R19, P0, R23, R33.reuse, RZ ;  /* 0x0000002117137210 */ /* 0x082fe40007f1e0ff */
[----:B--2---:R-:W-:-:S03]  /*3c20*/  IADD3 R20, P1, R24, R33, RZ ;  /* 0x0000002118147210 */ /* 0x004fc60007f3e0ff */
[----:B------:R0:W-:Y:S04]  /*3c30*/  STL [R1+0x10c], R19 ;  /* 0x00010c1301007387 */ /* 0x0001e80000100800 */
[----:B------:R1:W-:Y:S04]  /*3c40*/  STL [R1+0x114], R20 ;  /* 0x0001141401007387 */ /* 0x0003e80000100800 */
[----:B------:R2:W-:Y:S01]  /*3c50*/  STL [R1+0x11c], R21 ;  /* 0x00011c1501007387 */ /* 0x0005e20000100800 */
[----:B0-----:R-:W-:Y:S01]  /*3c60*/  IMAD R19, R37, 0x4, R18 ;  /* 0x0000000425137824 */ /* 0x001fe200078e0212 */
[----:B-1----:R-:W-:-:S02]  /*3c70*/  LEA.HI.X.SX32 R20, R23, R35, 0x1, P0 ;  /* 0x0000002317147211 */ /* 0x002fc400000f0eff */
[----:B--2---:R-:W-:-:S03]  /*3c80*/  LEA.HI.X.SX32 R21, R24, R35, 0x1, P1 ;  /* 0x0000002318157211 */ /* 0x004fc600008f0eff */
[----:B------:R0:W-:Y:S01]  /*3c90*/  STL [R1+0x108], R20 ;  /* 0x0001081401007387 */ /* 0x0001e20000100800 */
[C---:B------:R-:W-:Y:S02]  /*3ca0*/  IADD3 R23, P1, R3.reuse, R33, RZ ;  /* 0x0000002103177210 */ /* 0x040fe40007f3e0ff */
[----:B------:R-:W-:Y:S01]  /*3cb0*/  CS2R R24, SRZ ;  /* 0x0000000000187805 */ /* 0x000fe2000001ff00 */
[----:B------:R1:W-:Y:S01]  /*3cc0*/  STL [R1+0x110], R21 ;  /* 0x0001101501007387 */ /* 0x0003e20000100800 */
[----:B------:R-:W-:-:S03]  /*3cd0*/  LEA.HI.X.SX32 R3, R3, R35, 0x1, P1 ;  /* 0x0000002303037211 */ /* 0x000fc600008f0eff */
[----:B------:R2:W-:Y:S01]  /*3ce0*/  STL [R1+0x118], R22 ;  /* 0x0001181601007387 */ /* 0x0005e20000100800 */
[----:B0-----:R-:W-:Y:S01]  /*3cf0*/  IMAD R20, R37, 0x2, R19 ;  /* 0x0000000225147824 */ /* 0x001fe200078e0213 */
[-C--:B-1----:R-:W-:Y:S02]  /*3d00*/  IADD3 R21, P0, R2, R33.reuse, RZ ;  /* 0x0000002102157210 */ /* 0x082fe40007f1e0ff */
[----:B--2---:R-:W-:-:S03]  /*3d10*/  IADD3 R22, P2, R4, R33, RZ ;  /* 0x0000002104167210 */ /* 0x004fc60007f5e0ff */
[----:B------:R0:W-:Y:S01]  /*3d20*/  STL [R1+0x124], R21 ;  /* 0x0001241501007387 */ /* 0x0001e20000100800 */
[-C--:B------:R-:W-:Y:S02]  /*3d30*/  LEA.HI.X.SX32 R2, R2, R35.reuse, 0x1, P0 ;  /* 0x0000002302027211 */ /* 0x080fe400000f0eff */
[----:B------:R-:W-:Y:S01]  /*3d40*/  LEA.HI.X.SX32 R4, R4, R35, 0x1, P2 ;  /* 0x0000002304047211 */ /* 0x000fe200010f0eff */
[----:B------:R1:W-:Y:S04]  /*3d50*/  STL [R1+0x134], R23 ;  /* 0x0001341701007387 */ /* 0x0003e80000100800 */
[----:B------:R2:W-:Y:S01]  /*3d60*/  STL [R1+0x13c], R22 ;  /* 0x00013c1601007387 */ /* 0x0005e20000100800 */
[----:B0-----:R-:W-:-:S03]  /*3d70*/  IMAD R21, R37, 0x2, R20 ;  /* 0x0000000225157824 */ /* 0x001fc600078e0214 */
[----:B------:R0:W-:Y:S01]  /*3d80*/  STL [R1+0x120], R2 ;  /* 0x0001200201007387 */ /* 0x0001e20000100800 */
[----:B-1----:R-:W-:-:S03]  /*3d90*/  IMAD R23, R221, 0x2a, RZ ;  /* 0x0000002add177824 */ /* 0x002fc600078e02ff */
[----:B------:R1:W-:Y:S01]  /*3da0*/  STL [R1+0x130], R3 ;  /* 0x0001300301007387 */ /* 0x0003e20000100800 */
[----:B--2---:R-:W-:-:S03]  /*3db0*/  IADD3 R22, P2, R11, R33, RZ ;  /* 0x000000210b167210 */ /* 0x004fc60007f5e0ff */
[----:B------:R2:W-:Y:S01]  /*3dc0*/  STL [R1+0x138], R4 ;  /* 0x0001380401007387 */ /* 0x0005e20000100800 */
[----:B------:R-:W-:Y:S01]  /*3dd0*/  IADD3 RZ, P5, R23, R8, RZ ;  /* 0x0000000817ff7210 */ /* 0x000fe20007fbe0ff */
        /* <DEDUP_REMOVED lines=8> */
[-C--:B------:R-:W-:Y:S02]  /*3e60*/  LEA.HI.X.SX32 R6, R7, R35.reuse, 0x1, P1 ;  /* 0x0000002307067211 */ /* 0x080fe400008f0eff */
[----:B------:R-:W-:Y:S01]  /*3e70*/  LEA.HI.X.SX32 R7, R11, R35, 0x1, P2 ;  /* 0x000000230b077211 */ /* 0x000fe200010f0eff */
[----:B------:R0:W-:Y:S01]  /*3e80*/  STL [R1+0x140], R4 ;  /* 0x0001400401007387 */ /* 0x0001e20000100800 */
[-C--:B------:R-:W-:Y:S01]  /*3e90*/  IADD3 R11, P1, R12, R33.reuse, RZ ;  /* 0x000000210c0b7210 */ /* 0x080fe20007f3e0ff */
[----:B--2---:R-:W-:Y:S02]  /*3ea0*/  IMAD R22, R221, 0x29, RZ ;  /* 0x00000029dd167824 */ /* 0x004fe400078e02ff */
[----:B------:R1:W-:Y:S04]  /*3eb0*/  STL [R1+0x148], R6 ;  /* 0x0001480601007387 */ /* 0x0003e80000100800 */
[----:B------:R2:W-:Y:S01]  /*3ec0*/  STL [R1+0x150], R7 ;  /* 0x0001500701007387 */ /* 0x0005e20000100800 */
[----:B0-----:R-:W-:Y:S01]  /*3ed0*/  IMAD R4, R37, 0x2, R3 ;  /* 0x0000000225047824 */ /* 0x001fe200078e0203 */
[----:B-1----:R-:W-:-:S02]  /*3ee0*/  IADD3 R6, P0, R0, R33, RZ ;  /* 0x0000002100067210 */ /* 0x002fc40007f1e0ff */
[----:B--2---:R-:W-:-:S03]  /*3ef0*/  IADD3 R7, P2, R13, R33, RZ ;  /* 0x000000210d077210 */ /* 0x004fc60007f5e0ff */
[----:B------:R0:W-:Y:S01]  /*3f00*/  STL [R1+0x15c], R6 ;  /* 0x00015c0601007387 */ /* 0x0001e20000100800 */
[----:B------:R-:W-:-:S03]  /*3f10*/  LEA.HI.X.SX32 R0, R0, R35, 0x1, P0 ;  /* 0x0000002300007211 */ /* 0x000fc600000f0eff */
[----:B------:R1:W-:Y:S04]  /*3f20*/  STL [R1+0x164], R11 ;  /* 0x0001640b01007387 */ /* 0x0003e80000100800 */
[----:B------:R2:W-:Y:S01]  /*3f30*/  STL [R1+0x174], R7 ;  /* 0x0001740701007387 */ /* 0x0005e20000100800 */
[----:B0-----:R-:W-:-:S03]  /*3f40*/  IMAD R6, R37, 0x2, R4 ;  /* 0x0000000225067824 */ /* 0x001fc600078e0204 */
[----:B------:R0:W-:Y:S01]  /*3f50*/  STL [R1+0x158], R0 ;  /* 0x0001580001007387 */ /* 0x0001e20000100800 */
[-C--:B-1----:R-:W-:Y:S02]  /*3f60*/  LEA.HI.X.SX32 R11, R13, R35.reuse, 0x1, P2 ;  /* 0x000000230d0b7211 */ /* 0x082fe400010f0eff */
[----:B--2---:R-:W-:Y:S02]  /*3f70*/  LEA.HI.X.SX32 R7, R12, R35, 0x1, P1 ;  /* 0x000000230c077211 */ /* 0x004fe400008f0eff */
[----:B------:R-:W-:Y:S01]  /*3f80*/  IADD3 R12, P2, R15, R33, RZ ;  /* 0x000000210f0c7210 */ /* 0x000fe20007f5e0ff */
[----:B0-----:R-:W-:Y:S02]  /*3f90*/  IMAD R0, R37, 0x4, R6 ;  /* 0x0000000425007824 */ /* 0x001fe400078e0206 */
[----:B------:R0:W-:Y:S01]  /*3fa0*/  STL [R1+0x160], R7 ;  /* 0x0001600701007387 */ /* 0x0001e20000100800 */
[----:B------:R-:W-:-:S03]  /*3fb0*/  LEA.HI.X.SX32 R13, R15, R35, 0x1, P2 ;  /* 0x000000230f0d7211 */ /* 0x000fc600010f0eff */
[----:B------:R1:W-:Y:S01]  /*3fc0*/  STL [R1+0x170], R11 ;  /* 0x0001700b01007387 */ /* 0x0003e20000100800 */
[-C--:B0-----:R-:W-:Y:S02]  /*3fd0*/  IADD3 R7, P0, R26, R33.reuse, RZ ;  /* 0x000000211a077210 */ /* 0x081fe40007f1e0ff */
[----:B-1----:R-:W-:-:S03]  /*3fe0*/  IADD3 R11, P1, R14, R33, RZ ;  /* 0x000000210e0b7210 */ /* 0x002fc60007f3e0ff */
[----:B------:R0:W-:Y:S04]  /*3ff0*/  STL [R1+0x17c], R7 ;  /* 0x00017c0701007387 */ /* 0x0001e80000100800 */
[----:B------:R1:W-:Y:S04]  /*4000*/  STL [R1+0x184], R11 ;  /* 0x0001840b01007387 */ /* 0x0003e80000100800 */
[----:B------:R2:W-:Y:S01]  /*4010*/  STL [R1+0x18c], R12 ;  /* 0x00018c0c01007387 */ /* 0x0005e20000100800 */
[----:B0-----:R-:W-:Y:S01]  /*4020*/  IMAD R7, R37, 0x2, R0 ;  /* 0x0000000225077824 */ /* 0x001fe200078e0200 */
[----:B-1----:R-:W-:-:S02]  /*4030*/  LEA.HI.X.SX32 R11, R26, R35, 0x1, P0 ;  /* 0x000000231a0b7211 */ /* 0x002fc400000f0eff */
[----:B------:R-:W-:Y:S02]  /*4040*/  CS2R R26, SRZ ;  /* 0x00000000001a7805 */ /* 0x000fe4000001ff00 */
        /* <DEDUP_REMOVED lines=14> */
[----:B------:R-:W-:Y:S02]  /*4130*/  IADD3 R16, P2, R21, R33, RZ ;  /* 0x0000002115107210 */ /* 0x000fe40007f5e0ff */
[-C--:B--2---:R-:W-:Y:S01]  /*4140*/  LEA.HI.X.SX32 R14, R17, R35.reuse, 0x1, P1 ;  /* 0x00000023110e7211 */ /* 0x084fe200008f0eff */
[----:B------:R0:W-:Y:S01]  /*4150*/  STL [R1+0x190], R13 ;  /* 0x0001900d01007387 */ /* 0x0001e20000100800 */
[----:B------:R-:W-:Y:S01]  /*4160*/  LEA.HI.X.SX32 R17, R21, R35, 0x1, P2 ;  /* 0x0000002315117211 */ /* 0x000fe200010f0eff */
[----:B------:R-:W-:Y:S02]  /*4170*/  IMAD R21, R221, 0x28, RZ ;  /* 0x00000028dd157824 */ /* 0x000fe400078e02ff */
        /* <DEDUP_REMOVED lines=9> */
[-C--:B-1----:R-:W-:Y:S01]  /*4210*/  LEA.HI.X.SX32 R15, R19, R35.reuse, 0x1, P0 ;  /* 0x00000023130f7211 */ /* 0x082fe200000f0eff */
[----:B------:R-:W-:Y:S01]  /*4220*/  IMAD R19, R221, 0x26, RZ ;  /* 0x00000026dd137824 */ /* 0x000fe200078e02ff */
[----:B--2---:R-:W-:-:S03]  /*4230*/  LEA.HI.X.SX32 R16, R20, R35, 0x1, P1 ;  /* 0x0000002314107211 */ /* 0x004fc600008f0eff */
[----:B------:R0:W-:Y:S01]  /*4240*/  STL [R1+0x1b0], R15 ;  /* 0x0001b00f01007387 */ /* 0x0001e20000100800 */
[----:B------:R-:W-:Y:S01]  /*4250*/  IADD3 R18, P1, R3, R33, RZ ;  /* 0x0000002103127210 */ /* 0x000fe20007f3e0ff */
[----:B------:R-:W-:Y:S01]  /*4260*/  IMAD R20, R221, 0x27, RZ ;  /* 0x00000027dd147824 */ /* 0x000fe200078e02ff */
[----:B------:R-:W-:Y:S01]  /*4270*/  IADD3 RZ, P6, R19, R8, RZ ;  /* 0x0000000813ff7210 */ /* 0x000fe20007fde0ff */
[----:B------:R1:W-:Y:S01]  /*4280*/  STL [R1+0x1b8], R16 ;  /* 0x0001b81001007387 */ /* 0x0003e20000100800 */
[----:B------:R-:W-:Y:S02]  /*4290*/  LEA.HI.X.SX32 R3, R3, R35, 0x1, P1 ;  /* 0x0000002303037211 */ /* 0x000fe400008f0eff */
[----:B------:R-:W-:Y:S01]  /*42a0*/  LEA.HI.X.SX32 R19, R19, R10, 0x1, P6 ;  /* 0x0000000a13137211 */ /* 0x000fe200030f0eff */
[----:B------:R2:W-:Y:S01]  /*42b0*/  STL [R1+0x1c0], R17 ;  /* 0x0001c01101007387 */ /* 0x0005e20000100800 */
[----:B0-----:R-:W-:Y:S01]  /*42c0*/  IMAD R15, R37, 0x2, R14 ;  /* 0x00000002250f7824 */ /* 0x001fe200078e020e */
[----:B-1----:R-:W-:-:S02]  /*42d0*/  IADD3 R16, P0, R2, R33, RZ ;  /* 0x0000002102107210 */ /* 0x002fc40007f1e0ff */
        /* <DEDUP_REMOVED lines=8> */
[----:B-1----:R-:W-:-:S03]  /*4360*/  IMAD.MOV.U32 R18, RZ, RZ, -0x800000 ;  /* 0xff800000ff127424 */ /* 0x002fc600078e00ff */
[----:B------:R1:W-:Y:S01]  /*4370*/  STL [R1+0x1d0], R3 ;  /* 0x0001d00301007387 */ /* 0x0003e20000100800 */
[----:B--2---:R-:W-:-:S03]  /*4380*/  IADD3 R17, P1, R0, R33, RZ ;  /* 0x0000002100117210 */ /* 0x004fc60007f3e0ff */
        /* <DEDUP_REMOVED lines=12> */
[-C--:B------:R-:W-:Y:S01]  /*4450*/  IADD3 R7, P2, R13, R33.reuse, RZ ;  /* 0x000000210d077210 */ /* 0x080fe20007f5e0ff */
[----:B------:R-:W-:Y:S02]  /*4460*/  IMAD R0, R37, 0x2, R3 ;  /* 0x0000000225007824 */ /* 0x000fe400078e0203 */
[----:B------:R1:W-:Y:S04]  /*4470*/  STL [R1+0x1f0], R4 ;  /* 0x0001f00401007387 */ /* 0x0003e80000100800 */
[----:B------:R2:W-:Y:S01]  /*4480*/  STL [R1+0x1f8], R6 ;  /* 0x0001f80601007387 */ /* 0x0005e20000100800 */
[----:B0-----:R-:W-:Y:S01]  /*4490*/  IMAD R17, R221, 0x25, RZ ;  /* 0x00000025dd117824 */ /* 0x001fe200078e02ff */
[----:B-1----:R-:W-:-:S04]  /*44a0*/  IADD3 R4, P0, R11, R33, RZ ;  /* 0x000000210b047210 */ /* 0x002fc80007f1e0ff */
[C---:B------:R-:W-:Y:S02]  /*44b0*/  IADD3 RZ, P4, R17.reuse, R8, RZ ;  /* 0x0000000811ff7210 */ /* 0x040fe40007f9e0ff */
[----:B--2---:R-:W-:Y:S01]  /*44c0*/  IADD3 R6, P1, R12, R33, RZ ;  /* 0x000000210c067210 */ /* 0x004fe20007f3e0ff */
[----:B------:R0:W-:Y:S01]  /*44d0*/  STL [R1+0x204], R4 ;  /* 0x0002040401007387 */ /* 0x0001e20000100800 */
[----:B------:R-:W-:Y:S02]  /*44e0*/  LEA.HI.X.SX32 R17, R17, R10, 0x1, P4 ;  /* 0x0000000a11117211 */ /* 0x000fe400020f0eff */
[----:B------:R-:W-:Y:S01]  /*44f0*/  IADD3 RZ, P4, R65, R8, RZ ;  /* 0x0000000841ff7210 */ /* 0x000fe20007f9e0ff */
        /* <DEDUP_REMOVED lines=9> */
[----:B------:R-:W-:Y:S01]  /*4590*/  LEA.HI.X.SX32 R13, R16, R35, 0x1, P2 ;  /* 0x00000023100d7211 */ /* 0x000fe200010f0eff */
[----:B------:R-:W-:Y:S02]  /*45a0*/  IMAD.MOV.U32 R16, RZ, RZ, -0x800000 ;  /* 0xff800000ff107424 */ /* 0x000fe400078e00ff */
        /* <DEDUP_REMOVED lines=10> */
[----:B--2---:R-:W-:Y:S01]  /*4650*/  LEA.HI.X.SX32 R12, R15, R35, 0x1, P1 ;  /* 0x000000230f0c7211 */ /* 0x004fe200008f0eff */
[----:B------:R0:W-:Y:S01]  /*4660*/  STL [R1+0x218], R11 ;  /* 0x0002180b01007387 */ /* 0x0001e20000100800 */
[----:B------:R-:W-:-:S03]  /*4670*/  IMAD.MOV.U32 R15, RZ, RZ, -0x800000 ;  /* 0xff800000ff0f7424 */ /* 0x000fc600078e00ff */
[----:B------:R1:W-:Y:S04]  /*4680*/  STL [R1+0x220], R12 ;  /* 0x0002200c01007387 */ /* 0x0003e80000100800 */
        /* <DEDUP_REMOVED lines=12> */
[----:B------:R-:W-:Y:S02]  /*4750*/  IMAD R0, R37, 0x2, R12 ;  /* 0x0000000225007824 */ /* 0x000fe400078e020c */
[----:B--2---:R-:W-:Y:S01]  /*4760*/  IMAD.MOV.U32 R14, RZ, RZ, 0x3f800000 ;  /* 0x3f800000ff0e7424 */ /* 0x004fe200078e00ff */
[----:B------:R1:W-:Y:S04]  /*4770*/  STL [R1+0x240], R2 ;  /* 0x0002400201007387 */ /* 0x0003e80000100800 */
[----:B------:R2:W-:Y:S01]  /*4780*/  STL [R1+0x248], R3 ;  /* 0x0002480301007387 */ /* 0x0005e20000100800 */
[----:B0-----:R-:W-:-:S02]  /*4790*/  IADD3 R13, P2, R7, R33, RZ ;  /* 0x00000021070d7210 */ /* 0x001fc40007f5e0ff */
        /* <DEDUP_REMOVED lines=11> */
[----:B--2---:R-:W-:Y:S02]  /*4850*/  IMAD.MOV.U32 R13, RZ, RZ, 0x3f800000 ;  /* 0x3f800000ff0d7424 */ /* 0x004fe400078e00ff */
        /* <DEDUP_REMOVED lines=11> */
[-C--:B-1----:R-:W-:Y:S01]  /*4910*/  LEA.HI.X.SX32 R7, R12, R35.reuse, 0x1, P1 ;  /* 0x000000230c077211 */ /* 0x082fe200008f0eff */
[----:B------:R-:W-:Y:S01]  /*4920*/  IMAD.MOV.U32 R12, RZ, RZ, 0x3f800000 ;  /* 0x3f800000ff0c7424 */ /* 0x000fe200078e00ff */
[----:B--2---:R-:W-:-:S03]  /*4930*/  LEA.HI.X.SX32 R6, R0, R35, 0x1, P2 ;  /* 0x0000002300067211 */ /* 0x004fc600010f0eff */
[----:B------:R1:W-:Y:S01]  /*4940*/  STL [R1+0x278], R7 ;  /* 0x0002780701007387 */ /* 0x0003e20000100800 */
[----:B------:R-:W-:Y:S01]  /*4950*/  IMAD R0, R37, 0x2, R4 ;  /* 0x0000000225007824 */ /* 0x000fe200078e0204 */
[----:B------:R-:W-:Y:S02]  /*4960*/  CS2R R36, SRZ ;  /* 0x0000000000247805 */ /* 0x000fe4000001ff00 */
[-C--:B0-----:R-:W-:Y:S01]  /*4970*/  IADD3 R11, P2, R4, R33.reuse, RZ ;  /* 0x00000021040b7210 */ /* 0x081fe20007f5e0ff */
[----:B------:R0:W-:Y:S01]  /*4980*/  STL [R1+0x280], R6 ;  /* 0x0002800601007387 */ /* 0x0001e20000100800 */
[-C--:B-1----:R-:W-:Y:S02]  /*4990*/  IADD3 R7, P0, R2, R33.reuse, RZ ;  /* 0x0000002102077210 */ /* 0x082fe40007f1e0ff */
[----:B0-----:R-:W-:-:S03]  /*49a0*/  IADD3 R6, P1, R3, R33, RZ ;  /* 0x0000002103067210 */ /* 0x001fc60007f3e0ff */
[----:B------:R0:W-:Y:S01]  /*49b0*/  STL [R1+0x28c], R7 ;  /* 0x00028c0701007387 */ /* 0x0001e20000100800 */
[----:B------:R-:W-:-:S03]  /*49c0*/  LEA.HI.X.SX32 R3, R3, R35, 0x1, P1 ;  /* 0x0000002303037211 */ /* 0x000fc600008f0eff */
[----:B------:R1:W-:Y:S01]  /*49d0*/  STL [R1+0x294], R6 ;  /* 0x0002940601007387 */ /* 0x0003e20000100800 */
[----:B------:R-:W-:-:S03]  /*49e0*/  LOP3.LUT P1, RZ, R248, 0x2, RZ, 0xc0, !PT ;  /* 0x00000002f8ff7812 */ /* 0x000fc6000782c0ff */
[----:B------:R2:W-:Y:S01]  /*49f0*/  STL [R1+0x29c], R11 ;  /* 0x00029c0b01007387 */ /* 0x0005e20000100800 */
[----:B0-----:R-:W-:Y:S02]  /*4a00*/  IADD3 R7, P3, R0, R33, RZ ;  /* 0x0000002100077210 */ /* 0x001fe40007f7e0ff */
[----:B------:R-:W-:Y:S02]  /*4a10*/  CS2R R32, SRZ ;  /* 0x0000000000207805 */ /* 0x000fe4000001ff00 */
[-C--:B-1----:R-:W-:Y:S01]  /*4a20*/  LEA.HI.X.SX32 R6, R2, R35.reuse, 0x1, P0 ;  /* 0x0000002302067211 */ /* 0x082fe200000f0eff */
[----:B------:R0:W-:Y:S01]  /*4a30*/  STL [R1+0x2a4], R7 ;  /* 0x0002a40701007387 */ /* 0x0001e20000100800 */
[-C--:B------:R-:W-:Y:S01]  /*4a40*/  LEA.HI.X.SX32 R2, R4, R35.reuse, 0x1, P2 ;  /* 0x0000002304027211 */ /* 0x080fe200010f0eff */
[----:B------:R-:W-:Y:S01]  /*4a50*/  IMAD.MOV.U32 R4, RZ, RZ, -0x800000 ;  /* 0xff800000ff047424 */ /* 0x000fe200078e00ff */
[----:B------:R-:W-:Y:S01]  /*4a60*/  LEA.HI.X.SX32 R0, R0, R35, 0x1, P3 ;  /* 0x0000002300007211 */ /* 0x000fe200018f0eff */
[----:B------:R1:W-:Y:S01]  /*4a70*/  STL [R1+0x288], R6 ;  /* 0x0002880601007387 */ /* 0x0003e20000100800 */
[-C--:B------:R-:W-:Y:S01]  /*4a80*/  IADD3 RZ, P3, R20, R8.reuse, RZ ;  /* 0x0000000814ff7210 */ /* 0x080fe20007f7e0ff */
[----:B--2---:R-:W-:Y:S01]  /*4a90*/  IMAD.MOV.U32 R11, RZ, RZ, 0x3f800000 ;  /* 0x3f800000ff0b7424 */ /* 0x004fe200078e00ff */
[----:B------:R-:W-:Y:S01]  /*4aa0*/  IADD3 RZ, P2, R21, R8, RZ ;  /* 0x0000000815ff7210 */ /* 0x000fe20007f5e0ff */
[----:B------:R2:W-:Y:S01]  /*4ab0*/  STL [R1+0x290], R3 ;  /* 0x0002900301007387 */ /* 0x0005e20000100800 */
[----:B------:R-:W-:-:S02]  /*4ac0*/  LOP3.LUT P0, RZ, R248, 0x1, RZ, 0xc0, !PT ;  /* 0x00000001f8ff7812 */ /* 0x000fc4000780c0ff */
[----:B------:R-:W-:Y:S02]  /*4ad0*/  CS2R R34, SRZ ;  /* 0x0000000000227805 */ /* 0x000fe4000001ff00 */
[C---:B0-----:R-:W-:Y:S01]  /*4ae0*/  LOP3.LUT R7, R5.reuse, 0x10, RZ, 0x3c, !PT ;  /* 0x0000001005077812 */ /* 0x041fe200078e3cff */
[----:B------:R0:W-:Y:S01]  /*4af0*/  STL [R1+0x298], R2 ;  /* 0x0002980201007387 */ /* 0x0001e20000100800 */
[----:B-1----:R-:W-:-:S03]  /*4b00*/  LOP3.LUT R6, R5, 0x20, RZ, 0x3c, !PT ;  /* 0x0000002005067812 */ /* 0x002fc600078e3cff */
[----:B------:R1:W-:Y:S01]  /*4b10*/  STL [R1+0x2a0], R0 ;  /* 0x0002a00001007387 */ /* 0x0003e20000100800 */
[----:B------:R-:W-:Y:S01]  /*4b20*/  LOP3.LUT R5, R5, 0x30, RZ, 0x3c, !PT ;  /* 0x0000003005057812 */ /* 0x000fe200078e3cff */
[----:B--2---:R-:W-:Y:S02]  /*4b30*/  IMAD.MOV.U32 R3, RZ, RZ, 0x5410 ;  /* 0x00005410ff037424 */ /* 0x004fe400078e00ff */
[----:B------:R2:W-:Y:S01]  /*4b40*/  STL [R1+0x44], R17 ;  /* 0x0000441101007387 */ /* 0x0005e20000100800 */
[----:B0-----:R-:W-:Y:S02]  /*4b50*/  IMAD.MOV.U32 R2, RZ, RZ, 0x7632 ;  /* 0x00007632ff027424 */ /* 0x001fe400078e00ff */
[----:B------:R-:W-:Y:S01]  /*4b60*/  SEL R3, R3, 0x1054, !P1 ;  /* 0x0000105403037807 */ /* 0x000fe20004800000 */
[----:B------:R0:W-:Y:S01]  /*4b70*/  STL [R1+0x48], R19 ;  /* 0x0000481301007387 */ /* 0x0001e20000100800 */
[----:B-1----:R-:W-:Y:S01]  /*4b80*/  IMAD.MOV.U32 R0, RZ, RZ, RZ ;  /* 0x000000ffff007224 */ /* 0x002fe200078e00ff */
[----:B------:R-:W-:-:S02]  /*4b90*/  SEL R2, R2, 0x3276, !P1 ;  /* 0x0000327602027807 */ /* 0x000fc40004800000 */
[----:B------:R-:W-:Y:S02]  /*4ba0*/  IADD3 RZ, P1, R22, R8, RZ ;  /* 0x0000000816ff7210 */ /* 0x000fe40007f3e0ff */
[----:B--2---:R-:W-:Y:S02]  /*4bb0*/  LEA.HI.X.SX32 R17, R20, R10, 0x1, P3 ;  /* 0x0000000a14117211 */ /* 0x004fe400018f0eff */
[----:B------:R-:W-:Y:S02]  /*4bc0*/  IADD3 RZ, P3, R66, R8, RZ ;  /* 0x0000000842ff7210 */ /* 0x000fe40007f7e0ff */
[----:B0-----:R-:W-:Y:S01]  /*4bd0*/  LEA.HI.X.SX32 R19, R21, R10, 0x1, P2 ;  /* 0x0000000a15137211 */ /* 0x001fe200010f0eff */
[----:B------:R0:W-:Y:S01]  /*4be0*/  STL [R1+0x4c], R17 ;  /* 0x00004c1101007387 */ /* 0x0001e20000100800 */
[----:B------:R-:W-:-:S03]  /*4bf0*/  IADD3 RZ, P2, R67, R8, RZ ;  /* 0x0000000843ff7210 */ /* 0x000fc60007f5e0ff */
[----:B------:R1:W-:Y:S01]  /*4c00*/  STL [R1+0x50], R19 ;  /* 0x0000501301007387 */ /* 0x0003e20000100800 */
[----:B0-----:R-:W-:Y:S02]  /*4c10*/  LEA.HI.X.SX32 R17, R22, R10, 0x1, P1 ;  /* 0x0000000a16117211 */ /* 0x001fe400008f0eff */
[----:B------:R-:W-:Y:S02]  /*4c20*/  IADD3 RZ, P1, R68, R8, RZ ;  /* 0x0000000844ff7210 */ /* 0x000fe40007f3e0ff */
[----:B-1----:R-:W-:Y:S01]  /*4c30*/  LEA.HI.X.SX32 R19, R23, R10, 0x1, P5 ;  /* 0x0000000a17137211 */ /* 0x002fe200028f0eff */
[----:B------:R0:W-:Y:S01]  /*4c40*/  STL [R1+0x54], R17 ;  /* 0x0000541101007387 */ /* 0x0001e20000100800 */
[----:B------:R-:W-:-:S03]  /*4c50*/  IADD3 RZ, P5, R69, R8, RZ ;  /* 0x0000000845ff7210 */ /* 0x000fc60007fbe0ff */
[----:B------:R1:W-:Y:S01]  /*4c60*/  STL [R1+0x58], R19 ;  /* 0x0000581301007387 */ /* 0x0003e20000100800 */
[----:B0-----:R-:W-:Y:S02]  /*4c70*/  LEA.HI.X.SX32 R17, R65, R10, 0x1, P4 ;  /* 0x0000000a41117211 */ /* 0x001fe400020f0eff */
[----:B------:R-:W-:Y:S02]  /*4c80*/  CS2R R64, SRZ ;  /* 0x0000000000407805 */ /* 0x000fe4000001ff00 */
        /* <DEDUP_REMOVED lines=50> */
[-C--:B-1----:R-:W-:Y:S01]  /*4fb0*/  LEA.HI.X.SX32 R19, R81, R10.reuse, 0x1, P3 ;  /* 0x0000000a51137211 */ /* 0x082fe200018f0eff */
[----:B------:R0:W-:Y:S02]  /*4fc0*/  STL [R1+0x94], R17 ;  /* 0x0000941101007387 */ /* 0x0001e40000100800 */
[----:B0-----:R-:W-:-:S02]  /*4fd0*/  LEA.HI.X.SX32 R17, R80, R10, 0x1, P4 ;  /* 0x0000000a50117211 */ /* 0x001fc400020f0eff */
[----:B------:R-:W-:Y:S02]  /*4fe0*/  CS2R R80, SRZ ;  /* 0x0000000000507805 */ /* 0x000fe4000001ff00 */
[----:B------:R-:W-:Y:S01]  /*4ff0*/  IADD3 RZ, P4, R85, R8, RZ ;  /* 0x0000000855ff7210 */ /* 0x000fe20007f9e0ff */
[----:B------:R0:W-:Y:S04]  /*5000*/  STL [R1+0x98], R17 ;  /* 0x0000981101007387 */ /* 0x0001e80000100800 */
[----:B------:R1:W-:Y:S01]  /*5010*/  STL [R1+0x9c], R19 ;  /* 0x00009c1301007387 */ /* 0x0003e20000100800 */
[-C--:B0-----:R-:W-:Y:S02]  /*5020*/  LEA.HI.X.SX32 R17, R82, R10.reuse, 0x1, P2 ;  /* 0x0000000a52117211 */ /* 0x081fe400010f0eff */
[----:B-1----:R-:W-:-:S03]  /*5030*/  LEA.HI.X.SX32 R19, R83, R10, 0x1, P1 ;  /* 0x0000000a53137211 */ /* 0x002fc600008f0eff */
[----:B------:R0:W-:Y:S01]  /*5040*/  STL [R1+0xa0], R17 ;  /* 0x0000a01101007387 */ /* 0x0001e20000100800 */
[----:B------:R-:W-:-:S03]  /*5050*/  CS2R R82, SRZ ;  /* 0x0000000000527805 */ /* 0x000fc6000001ff00 */
[----:B------:R-:W-:Y:S01]  /*5060*/  STL [R1+0xa4], R19 ;  /* 0x0000a41301007387 */ /* 0x000fe20000100800 */
[----:B0-----:R-:W-:-:S05]  /*5070*/  LEA.HI.X.SX32 R17, R84, R10, 0x1, P5 ;  /* 0x0000000a54117211 */ /* 0x001fca00028f0eff */
[----:B------:R0:W-:Y:S02]  /*5080*/  STL [R1+0xa8], R17 ;  /* 0x0000a81101007387 */ /* 0x0001e40000100800 */
[----:B0-----:R-:W-:Y:S02]  /*5090*/  LEA.HI.X.SX32 R17, R85, R10, 0x1, P4 ;  /* 0x0000000a55117211 */ /* 0x001fe400020f0eff */
[----:B------:R-:W-:-:S03]  /*50a0*/  CS2R R84, SRZ ;  /* 0x0000000000547805 */ /* 0x000fc6000001ff00 */
[----:B------:R0:W-:Y:S04]  /*50b0*/  STL [R1+0xac], R17 ;  /* 0x0000ac1101007387 */ /* 0x0001e80000100800 */
.L_x_1:
[----:B------:R-:W2:Y:S04]  /*50c0*/  LDL R222, [R1+0x44] ;  /* 0x0000440001de7983 */ /* 0x000ea80000100800 */
[----:B------:R-:W3:Y:S04]  /*50d0*/  LDL R220, [R1+0x48] ;  /* 0x0000480001dc7983 */ /* 0x000ee80000100800 */
[----:B------:R-:W4:Y:S04]  /*50e0*/  LDL R218, [R1+0x54] ;  /* 0x0000540001da7983 */ /* 0x000f280000100800 */
[----:B------:R-:W4:Y:S04]  /*50f0*/  LDL R219, [R1+0x50] ;  /* 0x0000500001db7983 */ /* 0x000f280000100800 */
[----:B------:R-:W4:Y:S04]  /*5100*/  LDL R217, [R1+0x58] ;  /* 0x0000580001d97983 */ /* 0x000f280000100800 */
[----:B------:R-:W4:Y:S04]  /*5110*/  LDL R216, [R1+0x5c] ;  /* 0x00005c0001d87983 */ /* 0x000f280000100800 */
[----:B------:R-:W-:Y:S04]  /*5120*/  STL [R1+0x2e8], R9 ;  /* 0x0002e80901007387 */ /* 0x000fe80000100800 */
[----:B------:R1:W-:Y:S04]  /*5130*/  STL [R1+0x2d4], R3 ;  /* 0x0002d40301007387 */ /* 0x0003e80000100800 */
[----:B------:R0:W-:Y:S04]  /*5140*/  STL [R1+0x2d0], R2 ;  /* 0x0002d00201007387 */ /* 0x0001e80000100800 */
[----:B------:R0:W-:Y:S04]  /*5150*/  STL [R1+0x2bc], R11 ;  /* 0x0002bc0b01007387 */ /* 0x0001e80000100800 */
[----:B------:R-:W-:Y:S04]  /*5160*/  STL [R1+0x2b8], R12 ;  /* 0x0002b80c01007387 */ /* 0x000fe80000100800 */
[----:B------:R0:W-:Y:S04]  /*5170*/  STL [R1+0x2b4], R13 ;  /* 0x0002b40d01007387 */ /* 0x0001e80000100800 */
[----:B------:R-:W-:Y:S04]  /*5180*/  STL [R1+0x2b0], R14 ;  /* 0x0002b00e01007387 */ /* 0x000fe80000100800 */
[----:B-----5:R2:W-:Y:S04]  /*5190*/  STL [R1+0x2c0], R10 ;  /* 0x0002c00a01007387 */ /* 0x0205e80000100800 */
[----:B-1----:R-:W4:Y:S04]  /*51a0*/  LDL R3, [R1+0x60] ;  /* 0x0000600001037983 */ /* 0x002f280000100800 */
[----:B0-----:R-:W4:Y:S01]  /*51b0*/  LDL R2, [R1+0x68] ;  /* 0x0000680001027983 */ /* 0x001f220000100800 */
[----:B------:R-:W-:-:S02]  /*51c0*/  IADD3 R22, P3, R8, R221, RZ ;  /* 0x000000dd08167210 */ /* 0x000fc40007f7e0ff */
[----:B------:R-:W-:Y:S02]  /*51d0*/  SHF.R.S32.HI R186, RZ, 0x1f, R0 ;  /* 0x0000001fffba7819 */ /* 0x000fe40000011400 */
[C---:B------:R-:W-:Y:S01]  /*51e0*/  IADD3 R20, P1, R0.reuse, R8, RZ ;  /* 0x0000000800147210 */ /* 0x040fe20007f3e0ff */
[C---:B------:R-:W-:Y:S01]  /*51f0*/  IMAD.SHL.U32 R153, R221.reuse, 0x2, RZ ;  /* 0x00000002dd997824 */ /* 0x040fe200078e00ff */
[----:B------:R-:W-:Y:S01]  /*5200*/  IADD3 R22, P2, R0, R22, RZ ;  /* 0x0000001600167210 */ /* 0x000fe20007f5e0ff */
[C---:B------:R-:W-:Y:S01]  /*5210*/  IMAD.SHL.U32 R19, R221.reuse, 0x4, RZ ;  /* 0x00000004dd137824 */ /* 0x040fe200078e00ff */
[----:B------:R-:W-:Y:S01]  /*5220*/  LEA.HI.X.SX32 R17, R221, R10, 0x1, P3 ;  /* 0x0000000add117211 */ /* 0x000fe200018f0eff */
[C---:B------:R-:W-:Y:S01]  /*5230*/  IMAD.X R21, R186.reuse, 0x1, R10, P1 ;  /* 0x00000001ba157824 */ /* 0x040fe200008e060a */
[----:B------:R-:W-:Y:S01]  /*5240*/  IADD3 R152, P1, R153, R8, RZ ;  /* 0x0000000899987210 */ /* 0x000fe20007f3e0ff */
[----:B------:R-:W-:Y:S01]  /*5250*/  IMAD R156, R221, 0x6, RZ ;  /* 0x00000006dd9c7824 */ /* 0x000fe200078e02ff */
[----:B------:R-:W4:Y:S01]  /*5260*/  LDL R11, [R1+0x64] ;  /* 0x00006400010b7983 */ /* 0x000f220000100800 */
[----:B------:R-:W-:-:S03]  /*5270*/  IMAD.X R23, R186, 0x1, R17, P2 ;  /* 0x00000001ba177824 */ /* 0x000fc600010e0611 */
[----:B------:R0:W4:Y:S01]  /*5280*/  LDG.E.U8 R17, desc[UR28][R20.64] ;  /* 0x0000001c14117981 */ /* 0x000122000c1e1100 */
[----:B------:R-:W-:Y:S02]  /*5290*/  LEA.HI.X.SX32 R153, R153, R10, 0x1, P1 ;  /* 0x0000000a99997211 */ /* 0x000fe400008f0eff */
[----:B------:R-:W-:Y:S01]  /*52a0*/  IADD3 R152, P1, R0, R152, RZ ;  /* 0x0000009800987210 */ /* 0x000fe20007f3e0ff */
[----:B------:R1:W4:Y:S01]  /*52b0*/  LDG.E.U8 R22, desc[UR28][R22.64] ;  /* 0x0000001c16167981 */ /* 0x000322000c1e1100 */
[C---:B------:R-:W-:Y:S02]  /*52c0*/  IMAD R158, R221.reuse, 0xa, RZ ;  /* 0x0000000add9e7824 */ /* 0x040fe400078e02ff */
[C---:B------:R-:W-:Y:S01]  /*52d0*/  IMAD R183, R221.reuse, 0x1e, RZ ;  /* 0x0000001eddb77824 */ /* 0x040fe200078e02ff */
[----:B------:R-:W4:Y:S01]  /*52e0*/  LDL R9, [R1+0x78] ;  /* 0x0000780001097983 */ /* 0x000f220000100800 */
[C---:B0-----:R-:W-:Y:S02]  /*52f0*/  IMAD R21, R221.reuse, 0x3, RZ ;  /* 0x00000003dd157824 */ /* 0x041fe400078e02ff */
[----:B------:R-:W-:Y:S01]  /*5300*/  IMAD.SHL.U32 R184, R221, 0x20, RZ ;  /* 0x00000020ddb87824 */ /* 0x000fe200078e00ff */
[----:B------:R-:W4:Y:S02]  /*5310*/  LDL R13, [R1+0x70] ;  /* 0x00007000010d7983 */ /* 0x000f240000100800 */
[----:B------:R-:W-:Y:S01]  /*5320*/  IADD3 R20, P2, R21, R8, RZ ;  /* 0x0000000815147210 */ /* 0x000fe20007f5e0ff */
[----:B-1----:R-:W-:Y:S01]  /*5330*/  IMAD R23, R221, 0x5, RZ ;  /* 0x00000005dd177824 */ /* 0x002fe200078e02ff */
[----:B------:R-:W4:Y:S01]  /*5340*/  LDL R12, [R1+0x80] ;  /* 0x00008000010c7983 */ /* 0x000f220000100800 */
[----:B------:R-:W-:Y:S01]  /*5350*/  IMAD.X R153, R186, 0x1, R153, P1 ;  /* 0x00000001ba997824 */ /* 0x000fe200008e0699 */
[----:B------:R-:W-:-:S02]  /*5360*/  LEA.HI.X.SX32 R21, R21, R10, 0x1, P2 ;  /* 0x0000000a15157211 */ /* 0x000fc400010f0eff */
[----:B------:R-:W-:Y:S02]  /*5370*/  IADD3 R20, P2, R0, R20, RZ ;  /* 0x0000001400147210 */ /* 0x000fe40007f5e0ff */
[-C--:B------:R-:W-:Y:S01]  /*5380*/  IADD3 R155, P4, R23, R8.reuse, RZ ;  /* 0x00000008179b7210 */ /* 0x080fe20007f9e0ff */
[----:B------:R0:W4:Y:S01]  /*5390*/  LDG.E.U8 R163, desc[UR28][R152.64] ;  /* 0x0000001c98a37981 */ /* 0x000122000c1e1100 */
[----:B------:R-:W-:Y:S01]  /*53a0*/  IADD3 R154, P3, R19, R8, RZ ;  /* 0x00000008139a7210 */ /* 0x000fe20007f7e0ff */
[----:B------:R-:W-:Y:S01]  /*53b0*/  IMAD.X R21, R186, 0x1, R21, P2 ;  /* 0x00000001ba157824 */ /* 0x000fe200010e0615 */
[-C--:B------:R-:W-:Y:S02]  /*53c0*/  LEA.HI.X.SX32 R23, R23, R10.reuse, 0x1, P4 ;  /* 0x0000000a17177211 */ /* 0x080fe400020f0eff */
[----:B------:R-:W-:Y:S02]  /*53d0*/  LEA.HI.X.SX32 R19, R19, R10, 0x1, P3 ;  /* 0x0000000a13137211 */ /* 0x000fe400018f0eff */
[C---:B------:R-:W-:Y:S01]  /*53e0*/  IADD3 R154, P1, R0.reuse, R154, RZ ;  /* 0x0000009a009a7210 */ /* 0x040fe20007f3e0ff */
[----:B------:R1:W4:Y:S01]  /*53f0*/  LDG.E.U8 R20, desc[UR28][R20.64] ;  /* 0x0000001c14147981 */ /* 0x000322000c1e1100 */
[----:B0-----:R-:W-:-:S05]  /*5400*/  IADD3 R152, P2, R0, R155, RZ ;  /* 0x0000009b00987210 */ /* 0x001fca0007f5e0ff */
[C---:B------:R-:W-:Y:S02]  /*5410*/  IMAD.X R153, R186.reuse, 0x1, R23, P2 ;  /* 0x00000001ba997824 */ /* 0x040fe400010e0617 */
[C---:B------:R-:W-:Y:S02]  /*5420*/  IMAD R23, R221.reuse, 0x7, RZ ;  /* 0x00000007dd177824 */ /* 0x040fe400078e02ff */
[----:B------:R-:W-:Y:S01]  /*5430*/  IMAD.X R155, R186, 0x1, R19, P1 ;  /* 0x00000001ba9b7824 */ /* 0x000fe200008e0613 */
[----:B------:R0:W4:Y:S01]  /*5440*/  LDG.E.U8 R167, desc[UR28][R152.64] ;  /* 0x0000001c98a77981 */ /* 0x000122000c1e1100 */
[-C--:B------:R-:W-:Y:S01]  /*5450*/  IADD3 R160, P1, R156, R8.reuse, RZ ;  /* 0x000000089ca07210 */ /* 0x080fe20007f3e0ff */
[C---:B------:R-:W-:Y:S02]  /*5460*/  IMAD.SHL.U32 R19, R221.reuse, 0x8, RZ ;  /* 0x00000008dd137824 */ /* 0x040fe400078e00ff */
[----:B-1----:R-:W-:Y:S01]  /*5470*/  IMAD R21, R221, 0x9, RZ ;  /* 0x00000009dd157824 */ /* 0x002fe200078e02ff */
[----:B------:R1:W4:Y:S01]  /*5480*/  LDG.E.U8 R175, desc[UR28][R154.64] ;  /* 0x0000001c9aaf7981 */ /* 0x000322000c1e1100 */
[----:B0-----:R-:W-:-:S02]  /*5490*/  IADD3 R152, P2, R23, R8, RZ ;  /* 0x0000000817987210 */ /* 0x001fc40007f5e0ff */
[----:B------:R-:W-:Y:S02]  /*54a0*/  LEA.HI.X.SX32 R153, R156, R10, 0x1, P1 ;  /* 0x0000000a9c997211 */ /* 0x000fe400008f0eff */
[C---:B------:R-:W-:Y:S02]  /*54b0*/  IADD3 R160, P1, R0.reuse, R160, RZ ;  /* 0x000000a000a07210 */ /* 0x040fe40007f3e0ff */
[----:B------:R-:W-:Y:S02]  /*54c0*/  LEA.HI.X.SX32 R23, R23, R10, 0x1, P2 ;  /* 0x0000000a17177211 */ /* 0x000fe400010f0eff */
[----:B------:R-:W-:Y:S02]  /*54d0*/  IADD3 R152, P2, R0, R152, RZ ;  /* 0x0000009800987210 */ /* 0x000fe40007f5e0ff */
[-C--:B------:R-:W-:Y:S02]  /*54e0*/  IADD3 R156, P3, R19, R8.reuse, RZ ;  /* 0x00000008139c7210 */ /* 0x080fe40007f7e0ff */
[----:B-1----:R-:W-:Y:S01]  /*54f0*/  IADD3 R154, P4, R21, R8, RZ ;  /* 0x00000008159a7210 */ /* 0x002fe20007f9e0ff */
[C---:B------:R-:W-:Y:S01]  /*5500*/  IMAD.X R161, R186.reuse, 0x1, R153, P1 ;  /* 0x00000001baa17824 */ /* 0x040fe200008e0699 */
[----:B------:R-:W-:Y:S01]  /*5510*/  LEA.HI.X.SX32 R19, R19, R10, 0x1, P3 ;  /* 0x0000000a13137211 */ /* 0x000fe200018f0eff */
[----:B------:R-:W-:Y:S01]  /*5520*/  IMAD.X R153, R186, 0x1, R23, P2 ;  /* 0x00000001ba997824 */ /* 0x000fe200010e0617 */
[----:B------:R-:W-:-:S02]  /*5530*/  IADD3 R156, P1, R0, R156, RZ ;  /* 0x0000009c009c7210 */ /* 0x000fc40007f3e0ff */
[----:B------:R-:W-:Y:S01]  /*5540*/  LEA.HI.X.SX32 R21, R21, R10, 0x1, P4 ;  /* 0x0000000a15157211 */ /* 0x000fe200020f0eff */
[----:B------:R-:W4:Y:S01]  /*5550*/  LDG.E.U8 R160, desc[UR28][R160.64] ;  /* 0x0000001ca0a07981 */ /* 0x000f22000c1e1100 */
[----:B------:R-:W-:Y:S01]  /*5560*/  IADD3 R154, P2, R0, R154, RZ ;  /* 0x0000009a009a7210 */ /* 0x000fe20007f5e0ff */
[C---:B------:R-:W-:Y:S02]  /*5570*/  IMAD.X R157, R186.reuse, 0x1, R19, P1 ;  /* 0x00000001ba9d7824 */ /* 0x040fe400008e0613 */
[----:B------:R0:W4:Y:S02]  /*5580*/  LDG.E.U8 R153, desc[UR28][R152.64] ;  /* 0x0000001c98997981 */ /* 0x000124000c1e1100 */
[----:B------:R-:W-:Y:S02]  /*5590*/  IMAD.X R155, R186, 0x1, R21, P2 ;  /* 0x00000001ba9b7824 */ /* 0x000fe400010e0615 */
[----:B------:R1:W4:Y:S01]  /*55a0*/  LDG.E.U8 R19, desc[UR28][R156.64] ;  /* 0x0000001c9c137981 */ /* 0x000322000c1e1100 */
[----:B------:R-:W-:-:S03]  /*55b0*/  IMAD R23, R221, 0xd, RZ ;  /* 0x0000000ddd177824 */ /* 0x000fc600078e02ff */
[----:B------:R1:W4:Y:S01]  /*55c0*/  LDG.E.U8 R162, desc[UR28][R154.64] ;  /* 0x0000001c9aa27981 */ /* 0x000322000c1e1100 */
[----:B0-----:R-:W-:Y:S01]  /*55d0*/  IMAD R152, R221, 0xb, RZ ;  /* 0x0000000bdd987824 */ /* 0x001fe200078e02ff */
[----:B-1----:R-:W-:-:S04]  /*55e0*/  IADD3 R156, P1, R158, R8, RZ ;  /* 0x000000089e9c7210 */ /* 0x002fc80007f3e0ff */
[----:B------:R-:W-:Y:S02]  /*55f0*/  IADD3 R154, P2, R152, R8, RZ ;  /* 0x00000008989a7210 */ /* 0x000fe40007f5e0ff */
[----:B------:R-:W-:Y:S02]  /*5600*/  LEA.HI.X.SX32 R155, R158, R10, 0x1, P1 ;  /* 0x0000000a9e9b7211 */ /* 0x000fe400008f0eff */
[----:B------:R-:W-:Y:S02]  /*5610*/  IADD3 R156, P1, R0, R156, RZ ;  /* 0x0000009c009c7210 */ /* 0x000fe40007f3e0ff */
[----:B------:R-:W-:Y:S02]  /*5620*/  LEA.HI.X.SX32 R152, R152, R10, 0x1, P2 ;  /* 0x0000000a98987211 */ /* 0x000fe400010f0eff */
[----:B------:R-:W-:Y:S01]  /*5630*/  IADD3 R154, P2, R0, R154, RZ ;  /* 0x0000009a009a7210 */ /* 0x000fe20007f5e0ff */
[----:B------:R-:W-:Y:S01]  /*5640*/  IMAD R21, R221, 0xc, RZ ;  /* 0x0000000cdd157824 */ /* 0x000fe200078e02ff */
[----:B------:R-:W-:Y:S01]  /*5650*/  IADD3 R158, P4, R23, R8, RZ ;  /* 0x00000008179e7210 */ /* 0x000fe20007f9e0ff */
[----:B------:R-:W-:-:S02]  /*5660*/  IMAD.X R157, R186, 0x1, R155, P1 ;  /* 0x00000001ba9d7824 */ /* 0x000fc400008e069b */
[----:B------:R-:W-:Y:S01]  /*5670*/  IMAD.X R155, R186, 0x1, R152, P2 ;  /* 0x00000001ba9b7824 */ /* 0x000fe200010e0698 */
[----:B------:R-:W-:Y:S02]  /*5680*/  LEA.HI.X.SX32 R23, R23, R10, 0x1, P4 ;  /* 0x0000000a17177211 */ /* 0x000fe400020f0eff */
[----:B------:R-:W-:Y:S01]  /*5690*/  IADD3 R158, P2, R0, R158, RZ ;  /* 0x0000009e009e7210 */ /* 0x000fe20007f5e0ff */
[----:B------:R-:W-:Y:S01]  /*56a0*/  IMAD R161, R221, 0x12, RZ ;  /* 0x00000012dda17824 */ /* 0x000fe200078e02ff */
[C---:B------:R-:W-:Y:S01]  /*56b0*/  IADD3 R164, P3, R21.reuse, R8, RZ ;  /* 0x0000000815a47210 */ /* 0x040fe20007f7e0ff */
[----:B------:R0:W4:Y:S02]  /*56c0*/  LDG.E.U8 R155, desc[UR28][R154.64] ;  /* 0x0000001c9a9b7981 */ /* 0x000124000c1e1100 */
[----:B------:R-:W-:Y:S01]  /*56d0*/  IMAD.X R159, R186, 0x1, R23, P2 ;  /* 0x00000001ba9f7824 */ /* 0x000fe200010e0617 */
[----:B------:R-:W-:Y:S01]  /*56e0*/  LEA.HI.X.SX32 R21, R21, R10, 0x1, P3 ;  /* 0x0000000a15157211 */ /* 0x000fe200018f0eff */
[----:B------:R-:W4:Y:S01]  /*56f0*/  LDG.E.U8 R157, desc[UR28][R156.64] ;  /* 0x0000001c9c9d7981 */ /* 0x000f22000c1e1100 */
[----:B------:R-:W-:Y:S01]  /*5700*/  IADD3 R164, P1, R0, R164, RZ ;  /* 0x000000a400a47210 */ /* 0x000fe20007f3e0ff */
[----:B------:R-:W-:-:S02]  /*5710*/  IMAD R152, R221, 0xf, RZ ;  /* 0x0000000fdd987824 */ /* 0x000fc400078e02ff */
[----:B------:R1:W4:Y:S01]  /*5720*/  LDG.E.U8 R166, desc[UR28][R158.64] ;  /* 0x0000001c9ea67981 */ /* 0x000322000c1e1100 */
[C---:B0-----:R-:W-:Y:S02]  /*5730*/  IMAD R154, R221.reuse, 0xe, RZ ;  /* 0x0000000edd9a7824 */ /* 0x041fe400078e02ff */
[----:B------:R-:W-:Y:S02]  /*5740*/  IMAD.X R165, R186, 0x1, R21, P1 ;  /* 0x00000001baa57824 */ /* 0x000fe400008e0615 */
[C---:B------:R-:W-:Y:S01]  /*5750*/  IMAD.SHL.U32 R21, R221.reuse, 0x10, RZ ;  /* 0x00000010dd157824 */ /* 0x040fe200078e00ff */
[-C--:B------:R-:W-:Y:S01]  /*5760*/  IADD3 R170, P2, R152, R8.reuse, RZ ;  /* 0x0000000898aa7210 */ /* 0x080fe20007f5e0ff */
[----:B------:R-:W-:Y:S01]  /*5770*/  IMAD R23, R221, 0x11, RZ ;  /* 0x00000011dd177824 */ /* 0x000fe200078e02ff */
[----:B------:R0:W4:Y:S01]  /*5780*/  LDG.E.U8 R174, desc[UR28][R164.64] ;  /* 0x0000001ca4ae7981 */ /* 0x000122000c1e1100 */
[----:B-1----:R-:W-:-:S04]  /*5790*/  IADD3 R158, P1, R154, R8, RZ ;  /* 0x000000089a9e7210 */ /* 0x002fc80007f3e0ff */
[----:B------:R-:W-:Y:S02]  /*57a0*/  LEA.HI.X.SX32 R154, R154, R10, 0x1, P1 ;  /* 0x0000000a9a9a7211 */ /* 0x000fe400008f0eff */
[----:B------:R-:W-:Y:S02]  /*57b0*/  IADD3 R158, P1, R0, R158, RZ ;  /* 0x0000009e009e7210 */ /* 0x000fe40007f3e0ff */
[C---:B------:R-:W-:Y:S02]  /*57c0*/  IADD3 R168, P3, R21.reuse, R8, RZ ;  /* 0x0000000815a87210 */ /* 0x040fe40007f7e0ff */
[----:B------:R-:W-:Y:S01]  /*57d0*/  LEA.HI.X.SX32 R152, R152, R10, 0x1, P2 ;  /* 0x0000000a98987211 */ /* 0x000fe200010f0eff */
[----:B------:R-:W-:Y:S01]  /*57e0*/  IMAD.X R159, R186, 0x1, R154, P1 ;  /* 0x00000001ba9f7824 */ /* 0x000fe200008e069a */
[----:B------:R-:W-:Y:S02]  /*57f0*/  IADD3 R170, P2, R0, R170, RZ ;  /* 0x000000aa00aa7210 */ /* 0x000fe40007f5e0ff */
[----:B------:R-:W-:-:S02]  /*5800*/  LEA.HI.X.SX32 R21, R21, R10, 0x1, P3 ;  /* 0x0000000a15157211 */ /* 0x000fc400018f0eff */
[----:B------:R-:W-:Y:S02]  /*5810*/  IADD3 R168, P1, R0, R168, RZ ;  /* 0x000000a800a87210 */ /* 0x000fe40007f3e0ff */
[C---:B0-----:R-:W-:Y:S01]  /*5820*/  IADD3 R164, P4, R23.reuse, R8, RZ ;  /* 0x0000000817a47210 */ /* 0x041fe20007f9e0ff */
[C---:B------:R-:W-:Y:S01]  /*5830*/  IMAD.X R171, R186.reuse, 0x1, R152, P2 ;  /* 0x00000001baab7824 */ /* 0x040fe200010e0698 */
[----:B------:R0:W4:Y:S01]  /*5840*/  LDG.E.U8 R159, desc[UR28][R158.64] ;  /* 0x0000001c9e9f7981 */ /* 0x000122000c1e1100 */
[----:B------:R-:W-:Y:S01]  /*5850*/  IMAD.X R169, R186, 0x1, R21, P1 ;  /* 0x00000001baa97824 */ /* 0x000fe200008e0615 */
[----:B------:R-:W-:Y:S02]  /*5860*/  LEA.HI.X.SX32 R23, R23, R10, 0x1, P4 ;  /* 0x0000000a17177211 */ /* 0x000fe400020f0eff */
[----:B------:R-:W-:Y:S01]  /*5870*/  IADD3 R164, P2, R0, R164, RZ ;  /* 0x000000a400a47210 */ /* 0x000fe20007f5e0ff */
[----:B------:R1:W4:Y:S01]  /*5880*/  LDG.E.U8 R152, desc[UR28][R170.64] ;  /* 0x0000001caa987981 */ /* 0x000322000c1e1100 */
[----:B0-----:R-:W-:-:S03]  /*5890*/  IMAD R158, R221, 0x13, RZ ;  /* 0x00000013dd9e7824 */ /* 0x001fc600078e02ff */
[----:B------:R0:W4:Y:S01]  /*58a0*/  LDG.E.U8 R154, desc[UR28][R168.64] ;  /* 0x0000001ca89a7981 */ /* 0x000122000c1e1100 */
[----:B------:R-:W-:Y:S02]  /*58b0*/  IMAD.X R165, R186, 0x1, R23, P2 ;  /* 0x00000001baa57824 */ /* 0x000fe400010e0617 */
[----:B------:R-:W-:Y:S01]  /*58c0*/  IMAD R23, R221, 0x15, RZ ;  /* 0x00000015dd177824 */ /* 0x000fe200078e02ff */
[-C--:B-1----:R-:W-:Y:S01]  /*58d0*/  IADD3 R170, P1, R161, R8.reuse, RZ ;  /* 0x00000008a1aa7210 */ /* 0x082fe20007f3e0ff */
[----:B------:R-:W-:Y:S01]  /*58e0*/  IMAD R21, R221, 0x14, RZ ;  /* 0x00000014dd157824 */ /* 0x000fe200078e02ff */
[----:B------:R1:W4:Y:S01]  /*58f0*/  LDG.E.U8 R156, desc[UR28][R164.64] ;  /* 0x0000001ca49c7981 */ /* 0x000322000c1e1100 */
[----:B0-----:R-:W-:-:S04]  /*5900*/  IADD3 R168, P2, R158, R8, RZ ;  /* 0x000000089ea87210 */ /* 0x001fc80007f5e0ff */
[----:B------:R-:W-:Y:S02]  /*5910*/  LEA.HI.X.SX32 R158, R158, R10, 0x1, P2 ;  /* 0x0000000a9e9e7211 */ /* 0x000fe400010f0eff */
[----:B------:R-:W-:Y:S02]  /*5920*/  IADD3 R168, P2, R0, R168, RZ ;  /* 0x000000a800a87210 */ /* 0x000fe40007f5e0ff */
[----:B-1----:R-:W-:Y:S02]  /*5930*/  IADD3 R164, P4, R23, R8, RZ ;  /* 0x0000000817a47210 */ /* 0x002fe40007f9e0ff */
[----:B------:R-:W-:Y:S01]  /*5940*/  LEA.HI.X.SX32 R161, R161, R10, 0x1, P1 ;  /* 0x0000000aa1a17211 */ /* 0x000fe200008f0eff */
[----:B------:R-:W-:Y:S01]  /*5950*/  IMAD.X R169, R186, 0x1, R158, P2 ;  /* 0x00000001baa97824 */ /* 0x000fe200010e069e */
[----:B------:R-:W-:Y:S02]  /*5960*/  IADD3 R170, P1, R0, R170, RZ ;  /* 0x000000aa00aa7210 */ /* 0x000fe40007f3e0ff */
[----:B------:R-:W-:-:S02]  /*5970*/  LEA.HI.X.SX32 R23, R23, R10, 0x1, P4 ;  /* 0x0000000a17177211 */ /* 0x000fc400020f0eff */
[----:B------:R-:W-:Y:S02]  /*5980*/  IADD3 R164, P2, R0, R164, RZ ;  /* 0x000000a400a47210 */ /* 0x000fe40007f5e0ff */
[C---:B------:R-:W-:Y:S01]  /*5990*/  IADD3 R172, P3, R21.reuse, R8, RZ ;  /* 0x0000000815ac7210 */ /* 0x040fe20007f7e0ff */
[C---:B------:R-:W-:Y:S01]  /*59a0*/  IMAD.X R171, R186.reuse, 0x1, R161, P1 ;  /* 0x00000001baab7824 */ /* 0x040fe200008e06a1 */
[----:B------:R0:W4:Y:S01]  /*59b0*/  LDG.E.U8 R168, desc[UR28][R168.64] ;  /* 0x0000001ca8a87981 */ /* 0x000122000c1e1100 */
[----:B------:R-:W-:Y:S01]  /*59c0*/  IMAD.X R165, R186, 0x1, R23, P2 ;  /* 0x00000001baa57824 */ /* 0x000fe200010e0617 */
[----:B------:R-:W-:Y:S01]  /*59d0*/  LEA.HI.X.SX32 R21, R21, R10, 0x1, P3 ;  /* 0x0000000a15157211 */ /* 0x000fe200018f0eff */
[C---:B------:R-:W-:Y:S01]  /*59e0*/  IMAD R23, R221.reuse, 0x16, RZ ;  /* 0x00000016dd177824 */ /* 0x040fe200078e02ff */
[----:B------:R-:W-:Y:S01]  /*59f0*/  IADD3 R172, P1, R0, R172, RZ ;  /* 0x000000ac00ac7210 */ /* 0x000fe20007f3e0ff */
[----:B------:R-:W-:Y:S01]  /*5a00*/  IMAD R158, R221, 0x17, RZ ;  /* 0x00000017dd9e7824 */ /* 0x000fe200078e02ff */
[----:B------:R1:W4:Y:S03]  /*5a10*/  LDG.E.U8 R170, desc[UR28][R170.64] ;  /* 0x0000001caaaa7981 */ /* 0x000326000c1e1100 */
[----:B------:R-:W-:Y:S01]  /*5a20*/  IMAD.X R173, R186, 0x1, R21, P1 ;  /* 0x00000001baad7824 */ /* 0x000fe200008e0615 */
[-C--:B------:R-:W-:Y:S01]  /*5a30*/  IADD3 R176, P1, R23, R8.reuse, RZ ;  /* 0x0000000817b07210 */ /* 0x080fe20007f3e0ff */
[C---:B------:R-:W-:Y:S01]  /*5a40*/  IMAD R161, R221.reuse, 0x19, RZ ;  /* 0x00000019dda17824 */ /* 0x040fe200078e02ff */
[----:B------:R-:W-:Y:S01]  /*5a50*/  IADD3 R180, P2, R158, R8, RZ ;  /* 0x000000089eb47210 */ /* 0x000fe20007f5e0ff */
[----:B0-----:R-:W-:Y:S01]  /*5a60*/  IMAD R169, R221, 0x1a, RZ ;  /* 0x0000001adda97824 */ /* 0x001fe200078e02ff */
[----:B------:R-:W-:Y:S01]  /*5a70*/  LEA.HI.X.SX32 R23, R23, R10, 0x1, P1 ;  /* 0x0000000a17177211 */ /* 0x000fe200008f0eff */
[C---:B------:R-:W-:Y:S01]  /*5a80*/  IMAD R21, R221.reuse, 0x18, RZ ;  /* 0x00000018dd157824 */ /* 0x040fe200078e02ff */
[----:B------:R-:W-:Y:S01]  /*5a90*/  IADD3 R176, P1, R0, R176, RZ ;  /* 0x000000b000b07210 */ /* 0x000fe20007f3e0ff */
[----:B-1----:R-:W-:Y:S01]  /*5aa0*/  IMAD R171, R221, 0x1b, RZ ;  /* 0x0000001bddab7824 */ /* 0x002fe200078e02ff */
[----:B------:R-:W-:Y:S01]  /*5ab0*/  LEA.HI.X.SX32 R158, R158, R10, 0x1, P2 ;  /* 0x0000000a9e9e7211 */ /* 0x000fe200010f0eff */
[----:B------:R-:W4:Y:S01]  /*5ac0*/  LDG.E.U8 R173, desc[UR28][R172.64] ;  /* 0x0000001cacad7981 */ /* 0x000f22000c1e1100 */
[----:B------:R-:W-:Y:S01]  /*5ad0*/  IADD3 R180, P2, R0, R180, RZ ;  /* 0x000000b400b47210 */ /* 0x000fe20007f5e0ff */
[C---:B------:R-:W-:Y:S01]  /*5ae0*/  IMAD.X R177, R186.reuse, 0x1, R23, P1 ;  /* 0x00000001bab17824 */ /* 0x040fe200008e0617 */
[C---:B------:R-:W-:Y:S01]  /*5af0*/  IADD3 R23, P4, R161.reuse, R8, RZ ;  /* 0x00000008a1177210 */ /* 0x040fe20007f9e0ff */
[----:B------:R-:W4:Y:S02]  /*5b00*/  LDG.E.U8 R165, desc[UR28][R164.64] ;  /* 0x0000001ca4a57981 */ /* 0x000f24000c1e1100 */
[----:B------:R-:W-:Y:S01]  /*5b10*/  IMAD.X R181, R186, 0x1, R158, P2 ;  /* 0x00000001bab57824 */ /* 0x000fe200010e069e */
[----:B------:R-:W-:Y:S01]  /*5b20*/  LEA.HI.X.SX32 R161, R161, R10, 0x1, P4 ;  /* 0x0000000aa1a17211 */ /* 0x000fe200020f0eff */
[----:B------:R0:W4:Y:S01]  /*5b30*/  LDG.E.U8 R158, desc[UR28][R176.64] ;  /* 0x0000001cb09e7981 */ /* 0x000122000c1e1100 */
[----:B------:R-:W-:-:S04]  /*5b40*/  IADD3 R178, P3, R21, R8, RZ ;  /* 0x0000000815b27210 */ /* 0x000fc80007f7e0ff */
[----:B------:R-:W-:Y:S02]  /*5b50*/  LEA.HI.X.SX32 R21, R21, R10, 0x1, P3 ;  /* 0x0000000a15157211 */ /* 0x000fe400018f0eff */
[C---:B0-----:R-:W-:Y:S02]  /*5b60*/  IADD3 R176, P2, R0.reuse, R23, RZ ;  /* 0x0000001700b07210 */ /* 0x041fe40007f5e0ff */
[----:B------:R-:W-:Y:S01]  /*5b70*/  IADD3 R178, P1, R0, R178, RZ ;  /* 0x000000b200b27210 */ /* 0x000fe20007f3e0ff */
[----:B------:R-:W-:Y:S01]  /*5b80*/  IMAD R172, R221, 0x1c, RZ ;  /* 0x0000001cddac7824 */ /* 0x000fe200078e02ff */
[----:B------:R0:W4:Y:S01]  /*5b90*/  LDG.E.U8 R23, desc[UR28][R180.64] ;  /* 0x0000001cb4177981 */ /* 0x000122000c1e1100 */
[C---:B------:R-:W-:Y:S02]  /*5ba0*/  IMAD.X R177, R186.reuse, 0x1, R161, P2 ;  /* 0x00000001bab17824 */ /* 0x040fe400010e06a1 */
[----:B------:R-:W-:-:S03]  /*5bb0*/  IMAD.X R179, R186, 0x1, R21, P1 ;  /* 0x00000001bab37824 */ /* 0x000fc600008e0615 */
[----:B------:R1:W4:Y:S01]  /*5bc0*/  LDG.E.U8 R161, desc[UR28][R176.64] ;  /* 0x0000001cb0a17981 */ /* 0x000322000c1e1100 */
[----:B------:R-:W-:Y:S01]  /*5bd0*/  IMAD R164, R221, 0x1d, RZ ;  /* 0x0000001ddda47824 */ /* 0x000fe200078e02ff */
[-C--:B0-----:R-:W-:Y:S02]  /*5be0*/  IADD3 R180, P2, R171, R8.reuse, RZ ;  /* 0x00000008abb47210 */ /* 0x081fe40007f5e0ff */
[----:B------:R0:W4:Y:S01]  /*5bf0*/  LDG.E.U8 R21, desc[UR28][R178.64] ;  /* 0x0000001cb2157981 */ /* 0x000122000c1e1100 */
[----:B-1----:R-:W-:-:S04]  /*5c00*/  IADD3 R176, P1, R169, R8, RZ ;  /* 0x00000008a9b07210 */ /* 0x002fc80007f3e0ff */
[----:B------:R-:W-:Y:S02]  /*5c10*/  LEA.HI.X.SX32 R169, R169, R10, 0x1, P1 ;  /* 0x0000000aa9a97211 */ /* 0x000fe400008f0eff */
[----:B------:R-:W-:Y:S02]  /*5c20*/  IADD3 R176, P1, R0, R176, RZ ;  /* 0x000000b000b07210 */ /* 0x000fe40007f3e0ff */
[----:B0-----:R-:W-:Y:S02]  /*5c30*/  IADD3 R178, P3, R172, R8, RZ ;  /* 0x00000008acb27210 */ /* 0x001fe40007f7e0ff */
[----:B------:R-:W-:Y:S01]  /*5c40*/  LEA.HI.X.SX32 R171, R171, R10, 0x1, P2 ;  /* 0x0000000aabab7211 */ /* 0x000fe200010f0eff */
[----:B------:R-:W-:Y:S01]  /*5c50*/  IMAD.X R177, R186, 0x1, R169, P1 ;  /* 0x00000001bab17824 */ /* 0x000fe200008e06a9 */
[----:B------:R-:W-:Y:S02]  /*5c60*/  IADD3 R180, P2, R0, R180, RZ ;  /* 0x000000b400b47210 */ /* 0x000fe40007f5e0ff */
[----:B------:R-:W-:-:S02]  /*5c70*/  LEA.HI.X.SX32 R172, R172, R10, 0x1, P3 ;  /* 0x0000000aacac7211 */ /* 0x000fc400018f0eff */
[----:B------:R-:W-:Y:S02]  /*5c80*/  IADD3 R178, P1, R0, R178, RZ ;  /* 0x000000b200b27210 */ /* 0x000fe40007f3e0ff */
[----:B------:R-:W-:Y:S01]  /*5c90*/  IADD3 R169, P4, R164, R8, RZ ;  /* 0x00000008a4a97210 */ /* 0x000fe20007f9e0ff */
[C---:B------:R-:W-:Y:S02]  /*5ca0*/  IMAD.X R181, R186.reuse, 0x1, R171, P2 ;  /* 0x00000001bab57824 */ /* 0x040fe400010e06ab */
[----:B------:R0:W4:Y:S01]  /*5cb0*/  LDG.E.U8 R171, desc[UR28][R176.64] ;  /* 0x0000001cb0ab7981 */ /* 0x000122000c1e1100 */
[----:B------:R-:W-:Y:S01]  /*5cc0*/  IMAD.X R179, R186, 0x1, R172, P1 ;  /* 0x00000001bab37824 */ /* 0x000fe200008e06ac */
[----:B------:R-:W-:-:S04]  /*5cd0*/  LEA.HI.X.SX32 R164, R164, R10, 0x1, P4 ;  /* 0x0000000aa4a47211 */ /* 0x000fc800020f0eff */
[----:B------:R1:W4:Y:S01]  /*5ce0*/  LDG.E.U8 R172, desc[UR28][R178.64] ;  /* 0x0000001cb2ac7981 */ /* 0x000322000c1e1100 */
[----:B0-----:R-:W-:-:S03]  /*5cf0*/  IADD3 R176, P1, R0, R169, RZ ;  /* 0x000000a900b07210 */ /* 0x001fc60007f3e0ff */
[----:B------:R0:W4:Y:S02]  /*5d00*/  LDG.E.U8 R169, desc[UR28][R180.64] ;  /* 0x0000001cb4a97981 */ /* 0x000124000c1e1100 */
[----:B------:R-:W-:Y:S02]  /*5d10*/  IMAD.X R177, R186, 0x1, R164, P1 ;  /* 0x00000001bab17824 */ /* 0x000fe400008e06a4 */
[----:B-1----:R-:W-:-:S03]  /*5d20*/  IMAD R179, R221, 0x1f, RZ ;  /* 0x0000001fddb37824 */ /* 0x002fc600078e02ff */
[----:B------:R1:W4:Y:S01]  /*5d30*/  LDG.E.U8 R164, desc[UR28][R176.64] ;  /* 0x0000001cb0a47981 */ /* 0x000322000c1e1100 */
[----:B0-----:R-:W-:Y:S01]  /*5d40*/  IMAD R181, R221, 0x21, RZ ;  /* 0x00000021ddb57824 */ /* 0x001fe200078e02ff */
[-C--:B------:R-:W-:Y:S02]  /*5d50*/  IADD3 R182, P3, R179, R8.reuse, RZ ;  /* 0x00000008b3b67210 */ /* 0x080fe40007f7e0ff */
[-C--:B------:R-:W-:Y:S02]  /*5d60*/  IADD3 R178, P4, R184, R8.reuse, RZ ;  /* 0x00000008b8b27210 */ /* 0x080fe40007f9e0ff */
[----:B-1----:R-:W-:Y:S02]  /*5d70*/  IADD3 R176, P2, R183, R8, RZ ;  /* 0x00000008b7b07210 */ /* 0x002fe40007f5e0ff */
[-C--:B------:R-:W-:Y:S02]  /*5d80*/  LEA.HI.X.SX32 R179, R179, R10.reuse, 0x1, P3 ;  /* 0x0000000ab3b37211 */ /* 0x080fe400018f0eff */
[----:B------:R-:W-:-:S02]  /*5d90*/  LEA.HI.X.SX32 R177, R183, R10, 0x1, P2 ;  /* 0x0000000ab7b17211 */ /* 0x000fc400010f0eff */
[C---:B------:R-:W-:Y:S02]  /*5da0*/  IADD3 R176, P2, R0.reuse, R176, RZ ;  /* 0x000000b000b07210 */ /* 0x040fe40007f5e0ff */
[C---:B------:R-:W-:Y:S02]  /*5db0*/  IADD3 R180, P1, R181.reuse, R8, RZ ;  /* 0x00000008b5b47210 */ /* 0x040fe40007f3e0ff */
[----:B------:R-:W-:Y:S02]  /*5dc0*/  IADD3 R182, P3, R0, R182, RZ ;  /* 0x000000b600b67210 */ /* 0x000fe40007f7e0ff */
[----:B------:R-:W-:Y:S01]  /*5dd0*/  LEA.HI.X.SX32 R184, R184, R10, 0x1, P4 ;  /* 0x0000000ab8b87211 */ /* 0x000fe200020f0eff */
[----:B------:R-:W-:Y:S01]  /*5de0*/  IMAD.X R177, R186, 0x1, R177, P2 ;  /* 0x00000001bab17824 */ /* 0x000fe200010e06b1 */
[----:B------:R-:W-:Y:S01]  /*5df0*/  IADD3 R178, P4, R0, R178, RZ ;  /* 0x000000b200b27210 */ /* 0x000fe20007f9e0ff */
[----:B------:R-:W-:Y:S01]  /*5e00*/  IMAD.X R183, R186, 0x1, R179, P3 ;  /* 0x00000001bab77824 */ /* 0x000fe200018e06b3 */
[----:B------:R-:W-:Y:S01]  /*5e10*/  LEA.HI.X.SX32 R181, R181, R10, 0x1, P1 ;  /* 0x0000000ab5b57211 */ /* 0x000fe200008f0eff */
[----:B------:R-:W-:Y:S01]  /*5e20*/  IMAD R185, R221, 0x22, RZ ;  /* 0x00000022ddb97824 */ /* 0x000fe200078e02ff */
[----:B------:R-:W-:Y:S01]  /*5e30*/  IADD3 R180, P1, R0, R180, RZ ;  /* 0x000000b400b47210 */ /* 0x000fe20007f3e0ff */
[C---:B------:R-:W-:Y:S01]  /*5e40*/  IMAD.X R179, R186.reuse, 0x1, R184, P4 ;  /* 0x00000001bab37824 */ /* 0x040fe200020e06b8 */
[----:B------:R-:W4:Y:S03]  /*5e50*/  LDG.E.U8 R176, desc[UR28][R176.64] ;  /* 0x0000001cb0b07981 */ /* 0x000f26000c1e1100 */
[----:B------:R-:W-:Y:S01]  /*5e60*/  IMAD.X R181, R186, 0x1, R181, P1 ;  /* 0x00000001bab57824 */ /* 0x000fe200008e06b5 */
[C---:B------:R-:W-:Y:S01]  /*5e70*/  IADD3 R184, P1, R185.reuse, R8, RZ ;  /* 0x00000008b9b87210 */ /* 0x040fe20007f3e0ff */
[----:B------:R0:W4:Y:S04]  /*5e80*/  LDG.E.U8 R187, desc[UR28][R178.64] ;  /* 0x0000001cb2bb7981 */ /* 0x000128000c1e1100 */
[----:B------:R1:W4:Y:S01]  /*5e90*/  LDG.E.U8 R177, desc[UR28][R182.64] ;  /* 0x0000001cb6b17981 */ /* 0x000322000c1e1100 */
[----:B------:R-:W-:-:S02]  /*5ea0*/  LEA.HI.X.SX32 R185, R185, R10, 0x1, P1 ;  /* 0x0000000ab9b97211 */ /* 0x000fc400008f0eff */
[----:B------:R-:W-:Y:S01]  /*5eb0*/  IADD3 R184, P1, R0, R184, RZ ;  /* 0x000000b800b87210 */ /* 0x000fe20007f3e0ff */
[----:B------:R2:W4:Y:S01]  /*5ec0*/  LDG.E.U8 R188, desc[UR28][R180.64] ;  /* 0x0000001cb4bc7981 */ /* 0x000522000c1e1100 */
[C---:B0-----:R-:W-:Y:S02]  /*5ed0*/  IMAD R179, R221.reuse, 0x24, RZ ;  /* 0x00000024ddb37824 */ /* 0x041fe400078e02ff */
[C---:B-1----:R-:W-:Y:S02]  /*5ee0*/  IMAD R183, R221.reuse, 0x23, RZ ;  /* 0x00000023ddb77824 */ /* 0x042fe400078e02ff */
[----:B------:R-:W-:-:S03]  /*5ef0*/  IMAD R178, R221, 0x25, RZ ;  /* 0x00000025ddb27824 */ /* 0x000fc600078e02ff */
[-C--:B------:R-:W-:Y:S01]  /*5f00*/  IADD3 R182, P2, R183, R8.reuse, RZ ;  /* 0x00000008b7b67210 */ /* 0x080fe20007f5e0ff */
[----:B--2---:R-:W-:Y:S01]  /*5f10*/  IMAD R181, R221, 0x26, RZ ;  /* 0x00000026ddb57824 */ /* 0x004fe200078e02ff */
[----:B------:R-:W-:Y:S01]  /*5f20*/  IADD3 R180, P3, R179, R8, RZ ;  /* 0x00000008b3b47210 */ /* 0x000fe20007f7e0ff */
[--C-:B------:R-:W-:Y:S01]  /*5f30*/  IMAD.IADD R178, R178, 0x1, R8.reuse ;  /* 0x00000001b2b27824 */ /* 0x100fe200078e0208 */
[----:B------:R-:W-:Y:S01]  /*5f40*/  LEA.HI.X.SX32 R183, R183, R10, 0x1, P2 ;  /* 0x0000000ab7b77211 */ /* 0x000fe200010f0eff */
[----:B------:R-:W-:Y:S01]  /*5f50*/  IMAD.X R185, R186, 0x1, R185, P1 ;  /* 0x00000001bab97824 */ /* 0x000fe200008e06b9 */
[C---:B------:R-:W-:Y:S01]  /*5f60*/  IADD3 R182, P2, R0.reuse, R182, RZ ;  /* 0x000000b600b67210 */ /* 0x040fe20007f5e0ff */
[----:B------:R-:W-:Y:S01]  /*5f70*/  IMAD.IADD R181, R181, 0x1, R8 ;  /* 0x00000001b5b57824 */ /* 0x000fe200078e0208 */
[----:B------:R-:W-:Y:S02]  /*5f80*/  LEA.HI.X.SX32 R179, R179, R10, 0x1, P3 ;  /* 0x0000000ab3b37211 */ /* 0x000fe400018f0eff */
[----:B------:R-:W-:Y:S01]  /*5f90*/  IADD3 R180, P1, R0, R180, RZ ;  /* 0x000000b400b47210 */ /* 0x000fe20007f3e0ff */
[----:B------:R-:W-:Y:S01]  /*5fa0*/  IMAD.X R183, R186, 0x1, R183, P2 ;  /* 0x00000001bab77824 */ /* 0x000fe200010e06b7 */
[C---:B------:R-:W-:Y:S01]  /*5fb0*/  IADD3 R178, P3, R0.reuse, R178, RZ ;  /* 0x000000b200b27210 */ /* 0x040fe20007f7e0ff */
[----:B------:R0:W2:Y:S04]  /*5fc0*/  LDG.E.U8 R189, desc[UR28][R184.64] ;  /* 0x0000001cb8bd7981 */ /* 0x0000a8000c1e1100 */
[----:B------:R1:W2:Y:S04]  /*5fd0*/  LDG.E.U8 R190, desc[UR28][R182.64] ;  /* 0x0000001cb6be7981 */ /* 0x0002a8000c1e1100 */
[----:B------:R-:W2:Y:S01]  /*5fe0*/  LDL R10, [R1+0x74] ;  /* 0x00007400010a7983 */ /* 0x000ea20000100800 */
[----:B0-----:R-:W-:Y:S01]  /*5ff0*/  IADD3 R184, P2, R0, R181, RZ ;  /* 0x000000b500b87210 */ /* 0x001fe20007f5e0ff */
[----:B------:R-:W-:-:S02]  /*6000*/  IMAD.X R181, R186, 0x1, R179, P1 ;  /* 0x00000001bab57824 */ /* 0x000fc400008e06b3 */
[C---:B------:R-:W-:Y:S02]  /*6010*/  IMAD.X R179, R186.reuse, 0x1, R222, P3 ;  /* 0x00000001bab37824 */ /* 0x040fe400018e06de */
[----:B-1----:R-:W-:Y:S01]  /*6020*/  IMAD R182, R221, 0x29, RZ ;  /* 0x00000029ddb67824 */ /* 0x002fe200078e02ff */
[----:B------:R-:W2:Y:S01]  /*6030*/  LDG.E.U8 R191, desc[UR28][R180.64] ;  /* 0x0000001cb4bf7981 */ /* 0x000ea2000c1e1100 */
[----:B---3--:R-:W-:-:S03]  /*6040*/  IMAD.X R185, R186, 0x1, R220, P2 ;  /* 0x00000001bab97824 */ /* 0x008fc600010e06dc */
[----:B------:R0:W3:Y:S01]  /*6050*/  LDG.E.U8 R192, desc[UR28][R178.64] ;  /* 0x0000001cb2c07981 */ /* 0x0000e2000c1e1100 */
[----:B------:R-:W-:-:S03]  /*6060*/  IMAD.IADD R182, R182, 0x1, R8 ;  /* 0x00000001b6b67824 */ /* 0x000fc600078e0208 */
[----:B------:R1:W3:Y:S01]  /*6070*/  LDG.E.U8 R193, desc[UR28][R184.64] ;  /* 0x0000001cb8c17981 */ /* 0x0002e2000c1e1100 */
[----:B0-----:R-:W-:Y:S01]  /*6080*/  IMAD R178, R221, 0x28, RZ ;  /* 0x00000028ddb27824 */ /* 0x001fe200078e02ff */
[----:B------:R-:W-:-:S03]  /*6090*/  IADD3 R182, P2, R0, R182, RZ ;  /* 0x000000b600b67210 */ /* 0x000fc60007f5e0ff */
[----:B-1----:R-:W-:Y:S02]  /*60a0*/  IMAD.IADD R184, R178, 0x1, R8 ;  /* 0x00000001b2b87824 */ /* 0x002fe400078e0208 */
[----:B------:R-:W-:-:S03]  /*60b0*/  IMAD R179, R221, 0x2c, RZ ;  /* 0x0000002cddb37824 */ /* 0x000fc600078e02ff */
[----:B------:R-:W-:Y:S01]  /*60c0*/  IADD3 R184, P1, R0, R184, RZ ;  /* 0x000000b800b87210 */ /* 0x000fe20007f3e0ff */
[C---:B----4-:R-:W-:Y:S02]  /*60d0*/  IMAD.X R183, R186.reuse, 0x1, R218, P2 ;  /* 0x00000001bab77824 */ /* 0x050fe400010e06da */
[----:B------:R-:W-:Y:S02]  /*60e0*/  IMAD.IADD R179, R179, 0x1, R8 ;  /* 0x00000001b3b37824 */ /* 0x000fe400078e0208 */
[----:B------:R-:W-:Y:S01]  /*60f0*/  IMAD.X R185, R186, 0x1, R219, P1 ;  /* 0x00000001bab97824 */ /* 0x000fe200008e06db */
[----:B------:R0:W4:Y:S04]  /*6100*/  LDG.E.U8 R195, desc[UR28][R182.64] ;  /* 0x0000001cb6c37981 */ /* 0x000128000c1e1100 */
[----:B------:R1:W3:Y:S01]  /*6110*/  LDG.E.U8 R194, desc[UR28][R184.64] ;  /* 0x0000001cb8c27981 */ /* 0x0002e2000c1e1100 */
[----:B0-----:R-:W-:Y:S01]  /*6120*/  IMAD R182, R221, 0x2e, RZ ;  /* 0x0000002eddb67824 */ /* 0x001fe200078e02ff */
[----:B-1----:R-:W-:-:S03]  /*6130*/  IADD3 R184, P2, R0, R179, RZ ;  /* 0x000000b300b87210 */ /* 0x002fc60007f5e0ff */
[----:B------:R-:W-:Y:S02]  /*6140*/  IMAD.IADD R182, R182, 0x1, R8 ;  /* 0x00000001b6b67824 */ /* 0x000fe400078e0208 */
[----:B------:R-:W-:-:S03]  /*6150*/  IMAD.X R185, R186, 0x1, R3, P2 ;  /* 0x00000001bab97824 */ /* 0x000fc600010e0603 */
[----:B------:R-:W-:Y:S01]  /*6160*/  IADD3 R182, P2, R0, R182, RZ ;  /* 0x000000b600b67210 */ /* 0x000fe20007f5e0ff */
[----:B------:R-:W4:Y:S04]  /*6170*/  LDL R3, [R1+0x7c] ;  /* 0x00007c0001037983 */ /* 0x000f280000100800 */
[----:B------:R-:W-:Y:S01]  /*6180*/  IMAD.X R183, R186, 0x1, R2, P2 ;  /* 0x00000001bab77824 */ /* 0x000fe200010e0602 */
[----:B------:R-:W3:Y:S04]  /*6190*/  LDG.E.U8 R198, desc[UR28][R184.64] ;  /* 0x0000001cb8c67981 */ /* 0x000ee8000c1e1100 */
[----:B------:R-:W3:Y:S01]  /*61a0*/  LDL R2, [R1+0x90] ;  /* 0x0000900001027983 */ /* 0x000ee20000100800 */
[----:B------:R-:W-:-:S02]  /*61b0*/  IMAD R178, R221, 0x2b, RZ ;  /* 0x0000002bddb27824 */ /* 0x000fc400078e02ff */
[----:B------:R-:W-:Y:S01]  /*61c0*/  IMAD R180, R221, 0x2a, RZ ;  /* 0x0000002addb47824 */ /* 0x000fe200078e02ff */
[----:B------:R-:W3:Y:S01]  /*61d0*/  LDG.E.U8 R200, desc[UR28][R182.64] ;  /* 0x0000001cb6c87981 */ /* 0x000ee2000c1e1100 */
[----:B------:R-:W-:-:S05]  /*61e0*/  IMAD.IADD R178, R178, 0x1, R8 ;  /* 0x00000001b2b27824 */ /* 0x000fca00078e0208 */
[----:B------:R-:W-:Y:S01]  /*61f0*/  IADD3 R178, P3, R0, R178, RZ ;  /* 0x000000b200b27210 */ /* 0x000fe20007f7e0ff */
[----:B------:R-:W-:-:S04]  /*6200*/  IMAD.IADD R180, R180, 0x1, R8 ;  /* 0x00000001b4b47824 */ /* 0x000fc800078e0208 */
[----:B------:R-:W-:Y:S01]  /*6210*/  IMAD.X R179, R186, 0x1, R216, P3 ;  /* 0x00000001bab37824 */ /* 0x000fe200018e06d8 */
[----:B------:R-:W-:-:S04]  /*6220*/  IADD3 R180, P1, R0, R180, RZ ;  /* 0x000000b400b47210 */ /* 0x000fc80007f3e0ff */
[----:B------:R0:W3:Y:S01]  /*6230*/  LDG.E.U8 R197, desc[UR28][R178.64] ;  /* 0x0000001cb2c57981 */ /* 0x0000e2000c1e1100 */
[----:B------:R-:W-:-:S05]  /*6240*/  IMAD.X R181, R186, 0x1, R217, P1 ;  /* 0x00000001bab57824 */ /* 0x000fca00008e06d9 */
[----:B------:R1:W3:Y:S01]  /*6250*/  LDG.E.U8 R196, desc[UR28][R180.64] ;  /* 0x0000001cb4c47981 */ /* 0x0002e2000c1e1100 */
[----:B0-----:R-:W-:-:S04]  /*6260*/  IMAD R178, R221, 0x2d, RZ ;  /* 0x0000002dddb27824 */ /* 0x001fc800078e02ff */
[----:B------:R-:W-:Y:S02]  /*6270*/  IMAD.IADD R184, R178, 0x1, R8 ;  /* 0x00000001b2b87824 */ /* 0x000fe400078e0208 */
[----:B------:R-:W-:-:S03]  /*6280*/  IMAD R178, R221, 0x31, RZ ;  /* 0x00000031ddb27824 */ /* 0x000fc600078e02ff */
[----:B------:R-:W-:Y:S01]  /*6290*/  IADD3 R184, P1, R0, R184, RZ ;  /* 0x000000b800b87210 */ /* 0x000fe20007f3e0ff */
[C---:B------:R-:W-:Y:S02]  /*62a0*/  IMAD R179, R221.reuse, 0x32, RZ ;  /* 0x00000032ddb37824 */ /* 0x040fe400078e02ff */
[--C-:B------:R-:W-:Y:S02]  /*62b0*/  IMAD.IADD R178, R178, 0x1, R8.reuse ;  /* 0x00000001b2b27824 */ /* 0x100fe400078e0208 */
[----:B-1----:R-:W-:Y:S02]  /*62c0*/  IMAD R180, R221, 0x30, RZ ;  /* 0x00000030ddb47824 */ /* 0x002fe400078e02ff */
[----:B------:R-:W-:Y:S01]  /*62d0*/  IMAD.X R185, R186, 0x1, R11, P1 ;  /* 0x00000001bab97824 */ /* 0x000fe200008e060b */
[----:B------:R-:W-:Y:S01]  /*62e0*/  IADD3 R178, P3, R0, R178, RZ ;  /* 0x000000b200b27210 */ /* 0x000fe20007f7e0ff */
[--C-:B------:R-:W-:Y:S01]  /*62f0*/  IMAD.IADD R179, R179, 0x1, R8.reuse ;  /* 0x00000001b3b37824 */ /* 0x100fe200078e0208 */
[----:B------:R-:W3:Y:S01]  /*6300*/  LDL R11, [R1+0x94] ;  /* 0x00009400010b7983 */ /* 0x000ee20000100800 */
[----:B------:R-:W-:-:S03]  /*6310*/  IMAD.IADD R180, R180, 0x1, R8 ;  /* 0x00000001b4b47824 */ /* 0x000fc600078e0208 */
[----:B------:R0:W3:Y:S02]  /*6320*/  LDG.E.U8 R199, desc[UR28][R184.64] ;  /* 0x0000001cb8c77981 */ /* 0x0000e4000c1e1100 */
[C---:B------:R-:W-:Y:S02]  /*6330*/  IADD3 R180, P1, R0.reuse, R180, RZ ;  /* 0x000000b400b47210 */ /* 0x040fe40007f3e0ff */
[----:B0-----:R-:W-:-:S03]  /*6340*/  IADD3 R184, P2, R0, R179, RZ ;  /* 0x000000b300b87210 */ /* 0x001fc60007f5e0ff */
[C---:B------:R-:W-:Y:S02]  /*6350*/  IMAD.X R181, R186.reuse, 0x1, R13, P1 ;  /* 0x00000001bab57824 */ /* 0x040fe400008e060d */
[----:B------:R-:W-:Y:S01]  /*6360*/  IMAD R182, R221, 0x34, RZ ;  /* 0x00000034ddb67824 */ /* 0x000fe200078e02ff */
[----:B------:R-:W3:Y:S01]  /*6370*/  LDL R13, [R1+0xa0] ;  /* 0x0000a000010d7983 */ /* 0x000ee20000100800 */
[----:B------:R-:W-:-:S03]  /*6380*/  IMAD.X R185, R186, 0x1, R9, P2 ;  /* 0x00000001bab97824 */ /* 0x000fc600010e0609 */
[----:B------:R0:W3:Y:S04]  /*6390*/  LDG.E.U8 R201, desc[UR28][R180.64] ;  /* 0x0000001cb4c97981 */ /* 0x0000e8000c1e1100 */
[----:B------:R-:W3:Y:S04]  /*63a0*/  LDG.E.U8 R203, desc[UR28][R184.64] ;  /* 0x0000001cb8cb7981 */ /* 0x000ee8000c1e1100 */
[----:B------:R-:W3:Y:S01]  /*63b0*/  LDL R9, [R1+0x84] ;  /* 0x0000840001097983 */ /* 0x000ee20000100800 */
[----:B0-----:R-:W-:-:S04]  /*63c0*/  IMAD R180, R221, 0x38, RZ ;  /* 0x00000038ddb47824 */ /* 0x001fc800078e02ff */
[----:B------:R-:W-:Y:S02]  /*63d0*/  IMAD.IADD R180, R180, 0x1, R8 ;  /* 0x00000001b4b47824 */ /* 0x000fe400078e0208 */
[----:B--2---:R-:W-:Y:S02]  /*63e0*/  IMAD.X R179, R186, 0x1, R10, P3 ;  /* 0x00000001bab37824 */ /* 0x004fe400018e060a */
[----:B------:R-:W2:Y:S04]  /*63f0*/  LDL R10, [R1+0x98] ;  /* 0x00009800010a7983 */ /* 0x000ea80000100800 */
[----:B------:R0:W2:Y:S02]  /*6400*/  LDG.E.U8 R202, desc[UR28][R178.64] ;  /* 0x0000001cb2ca7981 */ /* 0x0000a4000c1e1100 */
[----:B0-----:R-:W-:-:S04]  /*6410*/  IMAD R178, R221, 0x33, RZ ;  /* 0x00000033ddb27824 */ /* 0x001fc800078e02ff */
[----:B------:R-:W-:-:S05]  /*6420*/  IMAD.IADD R184, R178, 0x1, R8 ;  /* 0x00000001b2b87824 */ /* 0x000fca00078e0208 */
[----:B------:R-:W-:-:S05]  /*6430*/  IADD3 R184, P1, R0, R184, RZ ;  /* 0x000000b800b87210 */ /* 0x000fca0007f3e0ff */
[----:B----4-:R-:W-:Y:S01]  /*6440*/  IMAD.X R185, R186, 0x1, R3, P1 ;  /* 0x00000001bab97824 */ /* 0x010fe200008e0603 */
[----:B------:R-:W-:Y:S01]  /*6450*/  IADD3 R180, P1, R0, R180, RZ ;  /* 0x000000b400b47210 */ /* 0x000fe20007f3e0ff */
[----:B------:R-:W4:Y:S01]  /*6460*/  LDL R3, [R1+0x9c] ;  /* 0x00009c0001037983 */ /* 0x000f220000100800 */
[----:B------:R-:W-:Y:S02]  /*6470*/  IMAD R178, R221, 0x39, RZ ;  /* 0x00000039ddb27824 */ /* 0x000fe400078e02ff */
[----:B------:R-:W-:Y:S01]  /*6480*/  IMAD.IADD R182, R182, 0x1, R8 ;  /* 0x00000001b6b67824 */ /* 0x000fe200078e0208 */
[----:B------:R0:W4:Y:S01]  /*6490*/  LDG.E.U8 R204, desc[UR28][R184.64] ;  /* 0x0000001cb8cc7981 */ /* 0x000122000c1e1100 */
[----:B---3--:R-:W-:-:S03]  /*64a0*/  IMAD.X R181, R186, 0x1, R2, P1 ;  /* 0x00000001bab57824 */ /* 0x008fc600008e0602 */
[----:B------:R-:W3:Y:S01]  /*64b0*/  LDL R2, [R1+0x88] ;  /* 0x0000880001027983 */ /* 0x000ee20000100800 */
[----:B------:R-:W-:Y:S02]  /*64c0*/  IMAD R179, R221, 0x3a, RZ ;  /* 0x0000003addb37824 */ /* 0x000fe400078e02ff */
[--C-:B------:R-:W-:Y:S01]  /*64d0*/  IMAD.IADD R178, R178, 0x1, R8.reuse ;  /* 0x00000001b2b27824 */ /* 0x100fe200078e0208 */
[C---:B------:R-:W-:Y:S01]  /*64e0*/  IADD3 R182, P2, R0.reuse, R182, RZ ;  /* 0x000000b600b67210 */ /* 0x040fe20007f5e0ff */
[----:B------:R-:W-:Y:S01]  /*64f0*/  IMAD.IADD R179, R179, 0x1, R8 ;  /* 0x00000001b3b37824 */ /* 0x000fe200078e0208 */
[----:B------:R1:W3:Y:S02]  /*6500*/  LDG.E.U8 R206, desc[UR28][R180.64] ;  /* 0x0000001cb4ce7981 */ /* 0x0002e4000c1e1100 */
[----:B------:R-:W-:Y:S01]  /*6510*/  IADD3 R178, P3, R0, R178, RZ ;  /* 0x000000b200b27210 */ /* 0x000fe20007f7e0ff */
[----:B------:R-:W-:Y:S01]  /*6520*/  IMAD.X R183, R186, 0x1, R12, P2 ;  /* 0x00000001bab77824 */ /* 0x000fe200010e060c */
[----:B0-----:R-:W-:Y:S01]  /*6530*/  IADD3 R184, P2, R0, R179, RZ ;  /* 0x000000b300b87210 */ /* 0x001fe20007f5e0ff */
[----:B------:R-:W3:Y:S04]  /*6540*/  LDL R12, [R1+0xa4] ;  /* 0x0000a400010c7983 */ /* 0x000ee80000100800 */
[----:B------:R0:W3:Y:S01]  /*6550*/  LDG.E.U8 R205, desc[UR28][R182.64] ;  /* 0x0000001cb6cd7981 */ /* 0x0000e2000c1e1100 */
[----:B-1----:R-:W-:-:S04]  /*6560*/  IMAD R180, R221, 0x36, RZ ;  /* 0x00000036ddb47824 */ /* 0x002fc800078e02ff */
[----:B------:R-:W-:Y:S02]  /*6570*/  IMAD.IADD R180, R180, 0x1, R8 ;  /* 0x00000001b4b47824 */ /* 0x000fe400078e0208 */
[----:B0-----:R-:W-:-:S04]  /*6580*/  IMAD R182, R221, 0x3b, RZ ;  /* 0x0000003bddb67824 */ /* 0x001fc800078e02ff */
[----:B------:R-:W-:Y:S02]  /*6590*/  IMAD.IADD R182, R182, 0x1, R8 ;  /* 0x00000001b6b67824 */ /* 0x000fe400078e0208 */
[----:B------:R-:W-:Y:S02]  /*65a0*/  IMAD.X R179, R186, 0x1, R11, P3 ;  /* 0x00000001bab37824 */ /* 0x000fe400018e060b */
[----:B------:R-:W3:Y:S04]  /*65b0*/  LDL R11, [R1+0xa8] ;  /* 0x0000a800010b7983 */ /* 0x000ee80000100800 */
[----:B------:R0:W3:Y:S02]  /*65c0*/  LDG.E.U8 R207, desc[UR28][R178.64] ;  /* 0x0000001cb2cf7981 */ /* 0x0000e4000c1e1100 */
[----:B0-----:R-:W-:-:S02]  /*65d0*/  IMAD R178, R221, 0x35, RZ ;  /* 0x00000035ddb27824 */ /* 0x001fc400078e02ff */
[----:B--2---:R-:W-:Y:S02]  /*65e0*/  IMAD.X R185, R186, 0x1, R10, P2 ;  /* 0x00000001bab97824 */ /* 0x004fe400010e060a */
[----:B------:R-:W2:Y:S04]  /*65f0*/  LDL R10, [R1+0x4c] ;  /* 0x00004c00010a7983 */ /* 0x000ea80000100800 */
[----:B------:R0:W2:Y:S02]  /*6600*/  LDG.E.U8 R208, desc[UR28][R184.64] ;  /* 0x0000001cb8d07981 */ /* 0x0000a4000c1e1100 */
[----:B0-----:R-:W-:-:S05]  /*6610*/  IMAD.IADD R184, R178, 0x1, R8 ;  /* 0x00000001b2b87824 */ /* 0x001fca00078e0208 */
[C---:B------:R-:W-:Y:S02]  /*6620*/  IADD3 R184, P1, R0.reuse, R184, RZ ;  /* 0x000000b800b87210 */ /* 0x040fe40007f3e0ff */
[----:B------:R-:W-:-:S03]  /*6630*/  IADD3 R182, P2, R0, R182, RZ ;  /* 0x000000b600b67210 */ /* 0x000fc60007f5e0ff */
[----:B------:R-:W-:Y:S01]  /*6640*/  IMAD.X R185, R186, 0x1, R9, P1 ;  /* 0x00000001bab97824 */ /* 0x000fe200008e0609 */
[----:B------:R-:W-:Y:S01]  /*6650*/  IADD3 R180, P1, R0, R180, RZ ;  /* 0x000000b400b47210 */ /* 0x000fe20007f3e0ff */
[----:B------:R-:W2:Y:S01]  /*6660*/  LDL R9, [R1+0x6c] ;  /* 0x00006c0001097983 */ /* 0x000ea20000100800 */
[C---:B------:R-:W-:Y:S02]  /*6670*/  IMAD R178, R221.reuse, 0x3c, RZ ;  /* 0x0000003cddb27824 */ /* 0x040fe400078e02ff */
[----:B------:R-:W-:Y:S01]  /*6680*/  IMAD R179, R221, 0x3d, RZ ;  /* 0x0000003dddb37824 */ /* 0x000fe200078e02ff */
[----:B------:R0:W2:Y:S01]  /*6690*/  LDG.E.U8 R209, desc[UR28][R184.64] ;  /* 0x0000001cb8d17981 */ /* 0x0000a2000c1e1100 */
[----:B----4-:R-:W-:-:S03]  /*66a0*/  IMAD.X R183, R186, 0x1, R3, P2 ;  /* 0x00000001bab77824 */ /* 0x010fc600010e0603 */
[----:B------:R-:W4:Y:S01]  /*66b0*/  LDL R3, [R1+0x8c] ;  /* 0x00008c0001037983 */ /* 0x000f220000100800 */
[----:B---3--:R-:W-:-:S03]  /*66c0*/  IMAD.X R181, R186, 0x1, R2, P1 ;  /* 0x00000001bab57824 */ /* 0x008fc600008e0602 */
[----:B------:R1:W3:Y:S04]  /*66d0*/  LDG.E.U8 R210, desc[UR28][R182.64] ;  /* 0x0000001cb6d27981 */ /* 0x0002e8000c1e1100 */
[----:B------:R-:W3:Y:S01]  /*66e0*/  LDL R2, [R1+0xac] ;  /* 0x0000ac0001027983 */ /* 0x000ee20000100800 */
[--C-:B------:R-:W-:Y:S02]  /*66f0*/  IMAD.IADD R178, R178, 0x1, R8.reuse ;  /* 0x00000001b2b27824 */ /* 0x100fe400078e0208 */
[----:B------:R-:W-:Y:S01]  /*6700*/  IMAD.IADD R179, R179, 0x1, R8 ;  /* 0x00000001b3b37824 */ /* 0x000fe200078e0208 */
[----:B------:R-:W3:Y:S02]  /*6710*/  LDG.E.U8 R211, desc[UR28][R180.64] ;  /* 0x0000001cb4d37981 */ /* 0x000ee4000c1e1100 */
[----:B------:R-:W-:-:S02]  /*6720*/  IADD3 R178, P3, R0, R178, RZ ;  /* 0x000000b200b27210 */ /* 0x000fc40007f7e0ff */
[----:B0-----:R-:W-:-:S03]  /*6730*/  IADD3 R184, P2, R0, R179, RZ ;  /* 0x000000b300b87210 */ /* 0x001fc60007f5e0ff */
[C---:B------:R-:W-:Y:S02]  /*6740*/  IMAD.X R179, R186.reuse, 0x1, R13, P3 ;  /* 0x00000001bab37824 */ /* 0x040fe400018e060d */
[----:B------:R-:W-:-:S03]  /*6750*/  IMAD.X R185, R186, 0x1, R12, P2 ;  /* 0x00000001bab97824 */ /* 0x000fc600010e060c */
[----:B------:R0:W3:Y:S01]  /*6760*/  LDG.E.U8 R212, desc[UR28][R178.64] ;  /* 0x0000001cb2d47981 */ /* 0x0000e2000c1e1100 */
[----:B-1----:R-:W-:-:S03]  /*6770*/  IMAD R182, R221, 0x27, RZ ;  /* 0x00000027ddb67824 */ /* 0x002fc600078e02ff */
[----:B------:R1:W3:Y:S01]  /*6780*/  LDG.E.U8 R213, desc[UR28][R184.64] ;  /* 0x0000001cb8d57981 */ /* 0x0002e2000c1e1100 */
[----:B0-----:R-:W-:-:S04]  /*6790*/  IMAD R178, R221, 0x3e, RZ ;  /* 0x0000003eddb27824 */ /* 0x001fc800078e02ff */
[--C-:B-1----:R-:W-:Y:S02]  /*67a0*/  IMAD.IADD R184, R178, 0x1, R8.reuse ;  /* 0x00000001b2b87824 */ /* 0x102fe400078e0208 */
[----:B------:R-:W-:-:S03]  /*67b0*/  IMAD.IADD R182, R182, 0x1, R8 ;  /* 0x00000001b6b67824 */ /* 0x000fc600078e0208 */
[C---:B------:R-:W-:Y:S01]  /*67c0*/  IADD3 R184, P2, R0.reuse, R184, RZ ;  /* 0x000000b800b87210 */ /* 0x040fe20007f5e0ff */
[C---:B------:R-:W-:Y:S02]  /*67d0*/  IMAD R180, R221.reuse, 0x2f, RZ ;  /* 0x0000002fddb47824 */ /* 0x040fe400078e02ff */
[C---:B------:R-:W-:Y:S02]  /*67e0*/  IMAD R178, R221.reuse, 0x37, RZ ;  /* 0x00000037ddb27824 */ /* 0x040fe400078e02ff */
[----:B------:R-:W-:Y:S01]  /*67f0*/  IMAD R179, R221, 0x3f, RZ ;  /* 0x0000003fddb37824 */ /* 0x000fe200078e02ff */
[----:B------:R-:W-:Y:S01]  /*6800*/  IADD3 R182, P1, R0, R182, RZ ;  /* 0x000000b600b67210 */ /* 0x000fe20007f3e0ff */
[--C-:B------:R-:W-:Y:S02]  /*6810*/  IMAD.IADD R180, R180, 0x1, R8.reuse ;  /* 0x00000001b4b47824 */ /* 0x100fe400078e0208 */
[----:B------:R-:W-:Y:S02]  /*6820*/  IMAD.X R185, R186, 0x1, R11, P2 ;  /* 0x00000001bab97824 */ /* 0x000fe400010e060b */
[----:B------:R-:W-:-:S02]  /*6830*/  IMAD.IADD R178, R178, 0x1, R8 ;  /* 0x00000001b2b27824 */ /* 0x000fc400078e0208 */
[----:B------:R-:W-:Y:S01]  /*6840*/  IMAD.IADD R179, R179, 0x1, R8 ;  /* 0x00000001b3b37824 */ /* 0x000fe200078e0208 */
[----:B------:R0:W3:Y:S01]  /*6850*/  LDG.E.U8 R214, desc[UR28][R184.64] ;  /* 0x0000001cb8d67981 */ /* 0x0000e2000c1e1100 */
[C---:B------:R-:W-:Y:S02]  /*6860*/  IADD3 R180, P2, R0.reuse, R180, RZ ;  /* 0x000000b400b47210 */ /* 0x040fe40007f5e0ff */
[----:B------:R-:W-:Y:S01]  /*6870*/  IADD3 R178, P3, R0, R178, RZ ;  /* 0x000000b200b27210 */ /* 0x000fe20007f7e0ff */
[----:B------:R1:W-:Y:S04]  /*6880*/  STL [R1+0x2c4], R221 ;  /* 0x0002c4dd01007387 */ /* 0x0003e80000100800 */
[----:B------:R0:W-:Y:S04]  /*6890*/  STL [R1+0x2c8], R8 ;  /* 0x0002c80801007387 */ /* 0x0001e80000100800 */
[----:B------:R3:W-:Y:S04]  /*68a0*/  STL [R1+0x2cc], R0 ;  /* 0x0002cc0001007387 */ /* 0x0007e80000100800 */
[----:B------:R-:W3:Y:S04]  /*68b0*/  LDL R223, [R1+0xbc] ;  /* 0x0000bc0001df7983 */ /* 0x000ee80000100800 */
[----:B------:R-:W3:Y:S04]  /*68c0*/  LDL R216, [R1+0xb4] ;  /* 0x0000b40001d87983 */ /* 0x000ee80000100800 */
[----:B------:R-:W3:Y:S04]  /*68d0*/  LDL R222, [R1+0xb0] ;  /* 0x0000b00001de7983 */ /* 0x000ee80000100800 */
[----:B------:R-:W3:Y:S04]  /*68e0*/  LDL R11, [R1+0xc4] ;  /* 0x0000c400010b7983 */ /* 0x000ee80000100800 */
[----:B------:R-:W3:Y:S04]  /*68f0*/  LDL R12, [R1+0xc0] ;  /* 0x0000c000010c7983 */ /* 0x000ee80000100800 */
[----:B------:R-:W3:Y:S04]  /*6900*/  LDL R13, [R1+0xcc] ;  /* 0x0000cc00010d7983 */ /* 0x000ee80000100800 */
[----:B------:R-:W3:Y:S01]  /*6910*/  LDL R220, [R1+0xdc] ;  /* 0x0000dc0001dc7983 */ /* 0x000ee20000100800 */
[----:B------:R-:W-:-:S03]  /*6920*/  UMOV UR13, 0x40000040 ;  /* 0x40000040000d7882 */ /* 0x000fc60000000000 */
[----:B------:R-:W3:Y:S04]  /*6930*/  LDL R218, [R1+0xd0] ;  /* 0x0000d00001da7983 */ /* 0x000ee80000100800 */
[----:B-1----:R-:W3:Y:S04]  /*6940*/  LDL R221, [R1+0xe4] ;  /* 0x0000e40001dd7983 */ /* 0x002ee80000100800 */
[----:B0-----:R-:W3:Y:S04]  /*6950*/  LDL R8, [R1+0xe0] ;  /* 0x0000e00001087983 */ /* 0x001ee80000100800 */
[----:B------:R-:W3:Y:S01]  /*6960*/  LDL R14, [R1+0xec] ;  /* 0x0000ec00010e7983 */ /* 0x000ee20000100800 */
[----:B--2---:R-:W-:Y:S01]  /*6970*/  IMAD.X R183, R186, 0x1, R10, P1 ;  /* 0x00000001bab77824 */ /* 0x004fe200008e060a */
[----:B------:R-:W-:-:S02]  /*6980*/  IADD3 R184, P1, R0, R179, RZ ;  /* 0x000000b300b87210 */ /* 0x000fc40007f3e0ff */
[----:B------:R-:W2:Y:S04]  /*6990*/  LDL R10, [R1+0xd8] ;  /* 0x0000d800010a7983 */ /* 0x000ea80000100800 */
[----:B------:R-:W2:Y:S01]  /*69a0*/  LDG.E.U8 R182, desc[UR28][R182.64] ;  /* 0x0000001cb6b67981 */ /* 0x000ea2000c1e1100 */
[----:B------:R-:W-:-:S03]  /*69b0*/  IMAD.X R181, R186, 0x1, R9, P2 ;  /* 0x00000001bab57824 */ /* 0x000fc600010e0609 */
[----:B------:R-:W2:Y:S04]  /*69c0*/  LDL R9, [R1+0xd4] ;  /* 0x0000d40001097983 */ /* 0x000ea80000100800 */
[----:B------:R-:W2:Y:S01]  /*69d0*/  LDG.E.U8 R180, desc[UR28][R180.64] ;  /* 0x0000001cb4b47981 */ /* 0x000ea2000c1e1100 */
[----:B----4-:R-:W-:-:S03]  /*69e0*/  IMAD.X R179, R186, 0x1, R3, P3 ;  /* 0x00000001bab37824 */ /* 0x010fc600018e0603 */
[----:B------:R-:W4:Y:S04]  /*69f0*/  LDL R3, [R1+0xc8] ;  /* 0x0000c80001037983 */ /* 0x000f280000100800 */
[----:B------:R-:W4:Y:S01]  /*6a00*/  LDG.E.U8 R178, desc[UR28][R178.64] ;  /* 0x0000001cb2b27981 */ /* 0x000f22000c1e1100 */
[----:B---3--:R-:W-:-:S05]  /*6a10*/  IMAD.X R185, R186, 0x1, R2, P1 ;  /* 0x00000001bab97824 */ /* 0x008fca00008e0602 */
[----:B------:R-:W3:Y:S01]  /*6a20*/  LDG.E.U8 R184, desc[UR28][R184.64] ;  /* 0x0000001cb8b87981 */ /* 0x000ee2000c1e1100 */
[----:B------:R-:W0:Y:S02]  /*6a30*/  S2R R2, SR_TID.X ;  /* 0x0000000000027919 */ /* 0x000e240000002100 */
[----:B0-----:R-:W-:Y:S01]  /*6a40*/  LOP3.LUT R0, R2, 0x7f, RZ, 0xc0, !PT ;  /* 0x0000007f02007812 */ /* 0x001fe200078ec0ff */
[----:B------:R-:W-:Y:S06]  /*6a50*/  BAR.SYNC.DEFER_BLOCKING 0x0 ;  /* 0x0000000000007b1d */ /* 0x000fec0000010000 */
[----:B------:R-:W3:Y:S01]  /*6a60*/  LDL R2, [R1+0xb8] ;  /* 0x0000b80001027983 */ /* 0x000ee20000100800 */
[----:B------:R-:W-:-:S03]  /*6a70*/  LOP3.LUT R219, R0, 0x70, RZ, 0x3c, !PT ;  /* 0x0000007000db7812 */ /* 0x000fc600078e3cff */
[----:B------:R0:W-:Y:S04]  /*6a80*/  STS.U8 [R0+UR19+0x4000], R17 ;  /* 0x0040001100007988 */ /* 0x0001e80008000013 */
[----:B------:R1:W-:Y:S04]  /*6a90*/  STS.U8 [R0+UR19+0x4400], R19 ;  /* 0x0044001300007988 */ /* 0x0003e80008000013 */
[----:B------:R-:W-:Y:S04]  /*6aa0*/  STS.U8 [R0+UR19+0x4800], R154 ;  /* 0x0048009a00007988 */ /* 0x000fe80008000013 */
[----:B------:R-:W-:Y:S01]  /*6ab0*/  STS.U8 [R0+UR19+0x4c00], R21 ;  /* 0x004c001500007988 */ /* 0x000fe20008000013 */
[----:B0-----:R-:W-:-:S03]  /*6ac0*/  LOP3.LUT R17, R0, 0x40, RZ, 0x3c, !PT ;  /* 0x0000004000117812 */ /* 0x001fc600078e3cff */
[----:B------:R-:W-:Y:S04]  /*6ad0*/  STS.U8 [R0+UR19+0x5000], R187 ;  /* 0x005000bb00007988 */ /* 0x000fe80008000013 */
[----:B------:R-:W-:Y:S04]  /*6ae0*/  STS.U8 [R0+UR19+0x5400], R194 ;  /* 0x005400c200007988 */ /* 0x000fe80008000013 */
[----:B------:R-:W-:Y:S04]  /*6af0*/  STS.U8 [R0+UR19+0x5800], R201 ;  /* 0x005800c900007988 */ /* 0x000fe80008000013 */
[----:B------:R-:W-:Y:S01]  /*6b00*/  STS.U8 [R0+UR19+0x5c00], R206 ;  /* 0x005c00ce00007988 */ /* 0x000fe20008000013 */
[----:B-1----:R-:W-:-:S03]  /*6b10*/  LOP3.LUT R19, R0, 0x50, RZ, 0x3c, !PT ;  /* 0x0000005000137812 */ /* 0x002fc600078e3cff */
[----:B------:R-:W-:Y:S04]  /*6b20*/  STS.U8 [R7+UR19+0x4080], R22 ;  /* 0x0040801607007988 */ /* 0x000fe80008000013 */
        /* <DEDUP_REMOVED lines=15> */
[----:B------:R0:W-:Y:S04]  /*6c20*/  STS.U8 [R5+UR19+0x4180], R20 ;  /* 0x0041801405007988 */ /* 0x0001e80008000013 */
        /* <DEDUP_REMOVED lines=15> */
[----:B------:R-:W-:Y:S01]  /*6d20*/  STS.U8 [R19+UR19+0x4280], R167 ;  /* 0x004280a713007988 */ /* 0x000fe20008000013 */
[----:B0-----:R-:W-:-:S03]  /*6d30*/  IADD3 R20, P2, R223, UR4, RZ ;  /* 0x00000004df147c10 */ /* 0x001fc6000ff5e0ff */
[----:B-1----:R-:W3:Y:S01]  /*6d40*/  LDL R5, [R1+0xf4] ;  /* 0x0000f40001057983 */ /* 0x002ee20000100800 */
[----:B------:R-:W-:-:S03]  /*6d50*/  LOP3.LUT R17, R0, 0x60, RZ, 0x3c, !PT ;  /* 0x0000006000117812 */ /* 0x000fc600078e3cff */
        /* <DEDUP_REMOVED lines=19> */
[----:B--2---:R-:W-:Y:S04]  /*6e90*/  STS.U8 [R219+UR19+0x5380], R182 ;  /* 0x005380b6db007988 */ /* 0x004fe80008000013 */
[----:B------:R-:W-:Y:S04]  /*6ea0*/  STS.U8 [R219+UR19+0x5780], R180 ;  /* 0x005780b4db007988 */ /* 0x000fe80008000013 */
[----:B----4-:R-:W-:Y:S04]  /*6eb0*/  STS.U8 [R219+UR19+0x5b80], R178 ;  /* 0x005b80b2db007988 */ /* 0x010fe80008000013 */
[----:B---3--:R0:W-:Y:S01]  /*6ec0*/  STS.U8 [R219+UR19+0x5f80], R184 ;  /* 0x005f80b8db007988 */ /* 0x0081e20008000013 */
[----:B------:R1:W-:Y:S06]  /*6ed0*/  MEMBAR.ALL.CTA ;  /* 0x0000000000007992 */ /* 0x0003ec0000008000 */
[----:B-1----:R-:W1:Y:S01]  /*6ee0*/  FENCE.VIEW.ASYNC.S ;  /* 0x00000000000073c6 */ /* 0x002e620000000000 */
[----:B------:R-:W-:-:S03]  /*6ef0*/  IADD3 R216, P1, R216, UR4, RZ ;  /* 0x00000004d8d87c10 */ /* 0x000fc6000ff3e0ff */
[----:B------:R-:W2:Y:S04]  /*6f00*/  LDL R7, [R1+0x108] ;  /* 0x0001080001077983 */ /* 0x000ea80000100800 */
[----:B0-----:R-:W3:Y:S04]  /*6f10*/  LDL R219, [R1+0x100] ;  /* 0x0001000001db7983 */ /* 0x001ee80000100800 */
[----:B------:R-:W4:Y:S04]  /*6f20*/  LDL R6, [R1+0x11c] ;  /* 0x00011c0001067983 */ /* 0x000f280000100800 */
[----:B------:R-:W4:Y:S01]  /*6f30*/  LDL R17, [R1+0x110] ;  /* 0x0001100001117983 */ /* 0x000f220000100800 */
[----:B-1----:R-:W-:Y:S06]  /*6f40*/  BAR.SYNC.DEFER_BLOCKING 0x0 ;  /* 0x0000000000007b1d */ /* 0x002fec0000010000 */
[----:B------:R-:W-:-:S06]  /*6f50*/  WARPGROUP.ARRIVE ;  /* 0x00000000000079c5 */ /* 0x000fcc0000000000 */
[----:B------:R-:W-:Y:S01]  /*6f60*/  QGMMA.64x64x32.F32.E4M3.E4M3 R184, gdesc[UR12], RZ, !UPT ;  /* 0x00e000000cb879f3 */ /* 0x000fe2000c7008ff */
[----:B------:R-:W-:-:S06]  /*6f70*/  USHF.R.S32.HI UR13, URZ, 0x1f, UR4 ;  /* 0x0000001f3f0d7899 */ /* 0x000fcc0008011404 */
[----:B------:R-:W-:Y:S02]  /*6f80*/  IADD3.X R21, R2, UR13, RZ, P2, !PT ;  /* 0x0000000d02157c10 */ /* 0x000fe400097fe4ff */
[----:B------:R-:W2:Y:S01]  /*6f90*/  LDL R2, [R1+0xe8] ;  /* 0x0000e80001027983 */ /* 0x000ea20000100800 */
[----:B------:R-:W-:Y:S02]  /*6fa0*/  IADD3.X R217, R222, UR13, RZ, P1, !PT ;  /* 0x0000000dded97c10 */ /* 0x000fe40008ffe4ff */
[----:B------:R-:W-:Y:S01]  /*6fb0*/  IADD3 R22, P1, R11, UR4, RZ ;  /* 0x000000040b167c10 */ /* 0x000fe2000ff3e0ff */
[----:B------:R0:W3:Y:S03]  /*6fc0*/  LDG.E.U8 R19, desc[UR28][R20.64] ;  /* 0x0000001c14137981 */ /* 0x0000e6000c1e1100 */
[----:B------:R-:W-:Y:S01]  /*6fd0*/  IADD3.X R23, R12, UR13, RZ, P1, !PT ;  /* 0x0000000d0c177c10 */ /* 0x000fe20008ffe4ff */
[----:B------:R1:W4:Y:S04]  /*6fe0*/  LDG.E.U8 R11, desc[UR28][R216.64] ;  /* 0x0000001cd80b7981 */ /* 0x000328000c1e1100 */
[----:B------:R-:W4:Y:S01]  /*6ff0*/  LDL R12, [R1+0xf0] ;  /* 0x0000f000010c7983 */ /* 0x000f220000100800 */
[----:B0-----:R-:W-:-:S03]  /*7000*/  IADD3 R20, P1, R9, UR4, RZ ;  /* 0x0000000409147c10 */ /* 0x001fc6000ff3e0ff */
[----:B------:R-:W4:Y:S01]  /*7010*/  LDL R9, [R1+0x104] ;  /* 0x0001040001097983 */ /* 0x000f220000100800 */
[----:B-1----:R-:W-:-:S03]  /*7020*/  IADD3 R216, P2, R13, UR4, RZ ;  /* 0x000000040dd87c10 */ /* 0x002fc6000ff5e0ff */
[----:B------:R-:W4:Y:S01]  /*7030*/  LDL R13, [R1+0xfc] ;  /* 0x0000fc00010d7983 */ /* 0x000f220000100800 */
[----:B------:R-:W-:-:S03]  /*7040*/  IADD3.X R217, R3, UR13, RZ, P2, !PT ;  /* 0x0000000d03d97c10 */ /* 0x000fc600097fe4ff */
[----:B------:R0:W4:Y:S04]  /*7050*/  LDG.E.U8 R226, desc[UR28][R22.64] ;  /* 0x0000001c16e27981 */ /* 0x000128000c1e1100 */
[----:B------:R-:W4:Y:S04]  /*7060*/  LDL R3, [R1+0xf8] ;  /* 0x0000f80001037983 */ /* 0x000f280000100800 */
[----:B------:R1:W4:Y:S01]  /*7070*/  LDG.E.U8 R223, desc[UR28][R216.64] ;  /* 0x0000001cd8df7981 */ /* 0x000322000c1e1100 */
[----:B0-----:R-:W-:-:S03]  /*7080*/  IADD3 R22, P2, R220, UR4, RZ ;  /* 0x00000004dc167c10 */ /* 0x001fc6000ff5e0ff */
[----:B------:R-:W4:Y:S01]  /*7090*/  LDL R220, [R1+0x10c] ;  /* 0x00010c0001dc7983 */ /* 0x000f220000100800 */
[----:B------:R-:W-:Y:S02]  /*70a0*/  IADD3.X R21, R218, UR13, RZ, P1, !PT ;  /* 0x0000000dda157c10 */ /* 0x000fe40008ffe4ff */
[----:B------:R-:W-:Y:S01]  /*70b0*/  IADD3.X R23, R10, UR13, RZ, P2, !PT ;  /* 0x0000000d0a177c10 */ /* 0x000fe200097fe4ff */
[----:B------:R-:W4:Y:S01]  /*70c0*/  LDL R218, [R1+0x114] ;  /* 0x0001140001da7983 */ /* 0x000f220000100800 */
[----:B-1----:R-:W-:-:S03]  /*70d0*/  IADD3 R216, P1, R221, UR4, RZ ;  /* 0x00000004ddd87c10 */ /* 0x002fc6000ff3e0ff */
[----:B------:R-:W4:Y:S01]  /*70e0*/  LDG.E.U8 R225, desc[UR28][R22.64] ;  /* 0x0000001c16e17981 */ /* 0x000f22000c1e1100 */
[----:B------:R-:W-:-:S03]  /*70f0*/  IADD3.X R217, R8, UR13, RZ, P1, !PT ;  /* 0x0000000d08d97c10 */ /* 0x000fc60008ffe4ff */
[----:B------:R0:W4:Y:S04]  /*7100*/  LDG.E.U8 R10, desc[UR28][R20.64] ;  /* 0x0000001c140a7981 */ /* 0x000128000c1e1100 */
[----:B------:R-:W4:Y:S04]  /*7110*/  LDL R8, [R1+0x124] ;  /* 0x0001240001087983 */ /* 0x000f280000100800 */
[----:B------:R1:W4:Y:S01]  /*7120*/  LDG.E.U8 R224, desc[UR28][R216.64] ;  /* 0x0000001cd8e07981 */ /* 0x000322000c1e1100 */
[----:B0-----:R-:W-:-:S03]  /*7130*/  IADD3 R20, P2, R14, UR4, RZ ;  /* 0x000000040e147c10 */ /* 0x001fc6000ff5e0ff */
[----:B------:R-:W4:Y:S01]  /*7140*/  LDL R14, [R1+0x12c] ;  /* 0x00012c00010e7983 */ /* 0x000f220000100800 */
[----:B------:R-:W-:Y:S01]  /*7150*/  QGMMA.64x64x32.F32.E4M3.E4M3 R184, gdesc[UR8], R184 ;  /* 0x00e0000008b879f3 */ /* 0x000fe200087008b8 */
[----:B------:R-:W-:Y:S02]  /*7160*/  IADD3 R22, P1, R5, UR4, RZ ;  /* 0x0000000405167c10 */ /* 0x000fe4000ff3e0ff */
[----:B------:R-:W4:Y:S01]  /*7170*/  LDL R5, [R1+0x118] ;  /* 0x0001180001057983 */ /* 0x000f220000100800 */
[----:B------:R-:W-:Y:S01]  /*7180*/  QGMMA.64x64x32.F32.E4M3.E4M3 R184, gdesc[UR24], R184 ;  /* 0x00e0000018b879f3 */ /* 0x000fe200087008b8 */
[----:B------:R-:W-:Y:S01]  /*7190*/  UMOV UR34, UR14 ;  /* 0x0000000e00227c82 */ /* 0x000fe20008000000 */
[----:B------:R-:W-:Y:S02]  /*71a0*/  UMOV UR35, UR15 ;  /* 0x0000000f00237c82 */ /* 0x000fe40008000000 */
[----:B------:R-:W-:Y:S04]  /*71b0*/  QGMMA.64x64x32.F32.E4M3.E4M3 R184, gdesc[UR20], R184 ;  /* 0x00e0000014b879f3 */ /* 0x000fe800087008b8 */
[----:B------:R-:W-:Y:S01]  /*71c0*/  QGMMA.64x64x32.F32.E4M3.E4M3 R152, gdesc[UR32], RZ, !UPT ;  /* 0x00e00000209879f3 */ /* 0x000fe2000c7008ff */
[----:B--2---:R-:W-:-:S02]  /*71d0*/  IADD3.X R21, R2, UR13, RZ, P2, !PT ;  /* 0x0000000d02157c10 */ /* 0x004fc400097fe4ff */
[----:B------:R-:W2:Y:S04]  /*71e0*/  LDL R2, [R1+0x120] ;  /* 0x0001200001027983 */ /* 0x000ea80000100800 */
[----:B---3--:R0:W-:Y:S04]  /*71f0*/  STL [R1+0x2c], R19 ;  /* 0x00002c1301007387 */ /* 0x0081e80000100800 */
[----:B------:R3:W2:Y:S01]  /*7200*/  LDG.E.U8 R222, desc[UR28][R20.64] ;  /* 0x0000001c14de7981 */ /* 0x0006a2000c1e1100 */
[----:B----4-:R-:W-:-:S03]  /*7210*/  IADD3.X R23, R12, UR13, RZ, P1, !PT ;  /* 0x0000000d0c177c10 */ /* 0x010fc60008ffe4ff */
[----:B0-----:R-:W4:Y:S01]  /*7220*/  LDL R19, [R1+0x134] ;  /* 0x0001340001137983 */ /* 0x001f220000100800 */
[----:B-1----:R-:W-:-:S03]  /*7230*/  IADD3 R216, P2, R13, UR4, RZ ;  /* 0x000000040dd87c10 */ /* 0x002fc6000ff5e0ff */
[----:B------:R-:W4:Y:S01]  /*7240*/  LDL R13, [R1+0x128] ;  /* 0x00012800010d7983 */ /* 0x000f220000100800 */
[----:B---3--:R-:W-:-:S03]  /*7250*/  IADD3 R20, P1, R9, UR4, RZ ;  /* 0x0000000409147c10 */ /* 0x008fc6000ff3e0ff */
[----:B------:R0:W3:Y:S01]  /*7260*/  LDG.E.U8 R9, desc[UR28][R22.64] ;  /* 0x0000001c16097981 */ /* 0x0000e2000c1e1100 */
[----:B------:R-:W-:-:S03]  /*7270*/  IADD3.X R217, R3, UR13, RZ, P2, !PT ;  /* 0x0000000d03d97c10 */ /* 0x000fc600097fe4ff */
[----:B------:R-:W-:Y:S01]  /*7280*/  STL [R1+0x28], R226 ;  /* 0x000028e201007387 */ /* 0x000fe20000100800 */
[----:B------:R-:W-:-:S03]  /*7290*/  IADD3.X R21, R219, UR13, RZ, P1, !PT ;  /* 0x0000000ddb157c10 */ /* 0x000fc60008ffe4ff */
[----:B------:R-:W3:Y:S01]  /*72a0*/  LDL R12, [R1+0x13c] ;  /* 0x00013c00010c7983 */ /* 0x000ee20000100800 */
[----:B0-----:R-:W-:-:S03]  /*72b0*/  IADD3 R22, P2, R220, UR4, RZ ;  /* 0x00000004dc167c10 */ /* 0x001fc6000ff5e0ff */
[----:B------:R-:W3:Y:S01]  /*72c0*/  LDL R3, [R1+0x130] ;  /* 0x0001300001037983 */ /* 0x000ee20000100800 */
[----:B------:R-:W-:-:S03]  /*72d0*/  IADD3.X R23, R7, UR13, RZ, P2, !PT ;  /* 0x0000000d07177c10 */ /* 0x000fc600097fe4ff */
[----:B------:R0:W-:Y:S04]  /*72e0*/  STL [R1+0x24], R223 ;  /* 0x000024df01007387 */ /* 0x0001e80000100800 */
[----:B------:R-:W3:Y:S04]  /*72f0*/  LDL R219, [R1+0x144] ;  /* 0x0001440001db7983 */ /* 0x000ee80000100800 */
[----:B------:R-:W3:Y:S04]  /*7300*/  LDL R7, [R1+0x138] ;  /* 0x0001380001077983 */ /* 0x000ee80000100800 */
[----:B------:R1:W3:Y:S04]  /*7310*/  LDG.E.U8 R221, desc[UR28][R20.64] ;  /* 0x0000001c14dd7981 */ /* 0x0002e8000c1e1100 */
[----:B0-----:R0:W3:Y:S04]  /*7320*/  LDG.E.U8 R223, desc[UR28][R216.64] ;  /* 0x0000001cd8df7981 */ /* 0x0010e8000c1e1100 */
[----:B------:R0:W3:Y:S01]  /*7330*/  LDG.E.U8 R220, desc[UR28][R22.64] ;  /* 0x0000001c16dc7981 */ /* 0x0000e2000c1e1100 */
[----:B-1----:R-:W-:-:S03]  /*7340*/  IADD3 R20, P2, R6, UR4, RZ ;  /* 0x0000000406147c10 */ /* 0x002fc6000ff5e0ff */
[----:B------:R-:W3:Y:S01]  /*7350*/  LDL R6, [R1+0x140] ;  /* 0x0001400001067983 */ /* 0x000ee20000100800 */
[----:B0-----:R-:W-:-:S03]  /*7360*/  IADD3 R216, P1, R218, UR4, RZ ;  /* 0x00000004dad87c10 */ /* 0x001fc6000ff3e0ff */
[----:B------:R-:W3:Y:S01]  /*7370*/  LDL R218, [R1+0x14c] ;  /* 0x00014c0001da7983 */ /* 0x000ee20000100800 */
[----:B------:R-:W-:-:S03]  /*7380*/  IADD3.X R217, R17, UR13, RZ, P1, !PT ;  /* 0x0000000d11d97c10 */ /* 0x000fc60008ffe4ff */
[----:B------:R0:W-:Y:S01]  /*7390*/  STL [R1+0x20], R225 ;  /* 0x000020e101007387 */ /* 0x0001e20000100800 */
[----:B------:R-:W-:-:S03]  /*73a0*/  IADD3 R22, P1, R8, UR4, RZ ;  /* 0x0000000408167c10 */ /* 0x000fc6000ff3e0ff */
[----:B------:R-:W3:Y:S04]  /*73b0*/  LDL R17, [R1+0x154] ;  /* 0x0001540001117983 */ /* 0x000ee80000100800 */
[----:B------:R1:W3:Y:S01]  /*73c0*/  LDG.E.U8 R8, desc[UR28][R216.64] ;  /* 0x0000001cd8087981 */ /* 0x0002e2000c1e1100 */
[----:B------:R-:W-:-:S03]  /*73d0*/  IADD3.X R21, R5, UR13, RZ, P2, !PT ;  /* 0x0000000d05157c10 */ /* 0x000fc600097fe4ff */
[----:B------:R-:W3:Y:S04]  /*73e0*/  LDL R5, [R1+0x148] ;  /* 0x0001480001057983 */ /* 0x000ee80000100800 */
[----:B------:R-:W-:Y:S01]  /*73f0*/  STL [R1+0x1c], R224 ;  /* 0x00001ce001007387 */ /* 0x000fe20000100800 */
[----:B-1----:R-:W-:-:S03]  /*7400*/  IADD3 R216, P2, R14, UR4, RZ ;  /* 0x000000040ed87c10 */ /* 0x002fc6000ff5e0ff */
[----:B------:R4:W3:Y:S04]  /*7410*/  LDG.E.U8 R227, desc[UR28][R20.64] ;  /* 0x0000001c14e37981 */ /* 0x0008e8000c1e1100 */
[----:B------:R-:W3:Y:S01]  /*7420*/  LDL R14, [R1+0x174] ;  /* 0x00017400010e7983 */ /* 0x000ee20000100800 */
[----:B--2---:R-:W-:-:S03]  /*7430*/  IADD3.X R23, R2, UR13, RZ, P1, !PT ;  /* 0x0000000d02177c10 */ /* 0x004fc60008ffe4ff */
[----:B------:R-:W2:Y:S04]  /*7440*/  LDL R2, [R1+0x150] ;  /* 0x0001500001027983 */ /* 0x000ea80000100800 */
[----:B------:R3:W2:Y:S01]  /*7450*/  LDG.E.U8 R226, desc[UR28][R22.64] ;  /* 0x0000001c16e27981 */ /* 0x0006a2000c1e1100 */
[----:B----4-:R-:W-:Y:S02]  /*7460*/  IADD3 R20, P1, R19, UR4, RZ ;  /* 0x0000000413147c10 */ /* 0x010fe4000ff3e0ff */
[----:B------:R-:W-:Y:S02]  /*7470*/  IADD3.X R217, R13, UR13, RZ, P2, !PT ;  /* 0x0000000d0dd97c10 */ /* 0x000fe400097fe4ff */
[----:B---3--:R-:W-:Y:S02]  /*7480*/  IADD3 R22, P2, R12, UR4, RZ ;  /* 0x000000040c167c10 */ /* 0x008fe4000ff5e0ff */
[----:B------:R-:W-:-:S02]  /*7490*/  IADD3.X R21, R3, UR13, RZ, P1, !PT ;  /* 0x0000000d03157c10 */ /* 0x000fc40008ffe4ff */
[----:B------:R1:W3:Y:S02]  /*74a0*/  LDG.E.U8 R3, desc[UR28][R216.64] ;  /* 0x0000001cd8037981 */ /* 0x0002e4000c1e1100 */
[----:B-1----:R-:W-:Y:S02]  /*74b0*/  IADD3 R216, P1, R219, UR4, RZ ;  /* 0x00000004dbd87c10 */ /* 0x002fe4000ff3e0ff */
[----:B------:R-:W-:Y:S02]  /*74c0*/  IADD3.X R23, R7, UR13, RZ, P2, !PT ;  /* 0x0000000d07177c10 */ /* 0x000fe400097fe4ff */
[----:B------:R1:W4:Y:S01]  /*74d0*/  LDG.E.U8 R7, desc[UR28][R20.64] ;  /* 0x0000001c14077981 */ /* 0x000322000c1e1100 */
[----:B------:R-:W-:-:S03]  /*74e0*/  IADD3.X R217, R6, UR13, RZ, P1, !PT ;  /* 0x0000000d06d97c10 */ /* 0x000fc60008ffe4ff */
[----:B------:R0:W4:Y:S01]  /*74f0*/  LDG.E.U8 R6, desc[UR28][R22.64] ;  /* 0x0000001c16067981 */ /* 0x000122000c1e1100 */
[----:B-1----:R-:W-:-:S03]  /*7500*/  IADD3 R20, P2, R218, UR4, RZ ;  /* 0x00000004da147c10 */ /* 0x002fc6000ff5e0ff */
[----:B------:R1:W-:Y:S04]  /*7510*/  STL [R1+0x18], R222 ;  /* 0x000018de01007387 */ /* 0x0003e80000100800 */
[----:B------:R-:W4:Y:S01]  /*7520*/  LDL R13, [R1+0x1b4] ;  /* 0x0001b400010d7983 */ /* 0x000f220000100800 */
[----:B0-----:R-:W-:-:S03]  /*7530*/  IADD3 R22, P1, R17, UR4, RZ ;  /* 0x0000000411167c10 */ /* 0x001fc6000ff3e0ff */
[----:B------:R-:W4:Y:S04]  /*7540*/  LDL R225, [R1+0x194] ;  /* 0x0001940001e17983 */ /* 0x000f280000100800 */
[----:B-1----:R-:W4:Y:S04]  /*7550*/  LDL R222, [R1+0x170] ;  /* 0x0001700001de7983 */ /* 0x002f280000100800 */
[----:B------:R-:W4:Y:S04]  /*7560*/  LDL R224, [R1+0x1d4] ;  /* 0x0001d40001e07983 */ /* 0x000f280000100800 */
[----:B------:R-:W4:Y:S04]  /*7570*/  LDL R19, [R1+0x190] ;  /* 0x0001900001137983 */ /* 0x000f280000100800 */
[----:B------:R0:W-:Y:S04]  /*7580*/  STL [R1+0x14], R223 ;  /* 0x000014df01007387 */ /* 0x0001e80000100800 */
[----:B------:R-:W4:Y:S01]  /*7590*/  LDL R12, [R1+0x1b0] ;  /* 0x0001b000010c7983 */ /* 0x000f220000100800 */
[----:B------:R-:W-:-:S03]  /*75a0*/  IADD3.X R21, R5, UR13, RZ, P2, !PT ;  /* 0x0000000d05157c10 */ /* 0x000fc600097fe4ff */
[----:B------:R-:W4:Y:S01]  /*75b0*/  LDG.E.U8 R5, desc[UR28][R216.64] ;  /* 0x0000001cd8057981 */ /* 0x000f22000c1e1100 */
[----:B--2---:R-:W-:-:S03]  /*75c0*/  IADD3.X R23, R2, UR13, RZ, P1, !PT ;  /* 0x0000000d02177c10 */ /* 0x004fc60008ffe4ff */
[----:B------:R1:W2:Y:S04]  /*75d0*/  LDG.E.U8 R2, desc[UR28][R20.64] ;  /* 0x0000001c14027981 */ /* 0x0002a8000c1e1100 */
[----:B---3--:R-:W-:Y:S04]  /*75e0*/  STL [R1+0x2d8], R3 ;  /* 0x0002d80301007387 */ /* 0x008fe80000100800 */
[----:B------:R3:W-:Y:S04]  /*75f0*/  STL [R1+0x10], R221 ;  /* 0x000010dd01007387 */ /* 0x0007e80000100800 */
[----:B0-----:R-:W2:Y:S04]  /*7600*/  LDL R223, [R1+0x1d0] ;  /* 0x0001d00001df7983 */ /* 0x001ea80000100800 */
[----:B---3--:R-:W3:Y:S04]  /*7610*/  LDL R221, [R1+0x1f4] ;  /* 0x0001f40001dd7983 */ /* 0x008ee80000100800 */
[----:B------:R0:W-:Y:S04]  /*7620*/  STL [R1+0xc], R220 ;  /* 0x00000cdc01007387 */ /* 0x0001e80000100800 */
[----:B----4-:R4:W-:Y:S04]  /*7630*/  STL [R1+0x2dc], R6 ;  /* 0x0002dc0601007387 */ /* 0x0109e80000100800 */
[----:B0-----:R-:W3:Y:S04]  /*7640*/  LDL R220, [R1+0x214] ;  /* 0x0002140001dc7983 */ /* 0x001ee80000100800 */
[----:B------:R-:W3:Y:S04]  /*7650*/  LDL R17, [R1+0x1f0] ;  /* 0x0001f00001117983 */ /* 0x000ee80000100800 */
[----:B----4-:R-:W4:Y:S01]  /*7660*/  LDL R6, [R1+0x234] ;  /* 0x0002340001067983 */ /* 0x010f220000100800 */
[----:B------:R-:W-:-:S03]  /*7670*/  IADD3 R218, P2, R14, UR4, RZ ;  /* 0x000000040eda7c10 */ /* 0x000fc6000ff5e0ff */
[----:B------:R-:W-:Y:S01]  /*7680*/  STL [R1+0x8], R227 ;  /* 0x000008e301007387 */ /* 0x000fe20000100800 */
[----:B-1----:R-:W-:Y:S02]  /*7690*/  IADD3 R20, P3, R13, UR4, RZ ;  /* 0x000000040d147c10 */ /* 0x002fe4000ff7e0ff */
[----:B------:R-:W-:Y:S02]  /*76a0*/  IADD3 R216, P1, R225, UR4, RZ ;  /* 0x00000004e1d87c10 */ /* 0x000fe4000ff3e0ff */
[----:B------:R-:W-:Y:S02]  /*76b0*/  IADD3.X R219, R222, UR13, RZ, P2, !PT ;  /* 0x0000000ddedb7c10 */ /* 0x000fe400097fe4ff */
[----:B------:R-:W-:-:S03]  /*76c0*/  IADD3.X R217, R19, UR13, RZ, P1, !PT ;  /* 0x0000000d13d97c10 */ /* 0x000fc60008ffe4ff */
[----:B------:R-:W4:Y:S01]  /*76d0*/  LDG.E.U8 R3, desc[UR28][R218.64] ;  /* 0x0000001cda037981 */ /* 0x000f22000c1e1100 */
[----:B------:R-:W-:-:S05]  /*76e0*/  IADD3.X R21, R12, UR13, RZ, P3, !PT ;  /* 0x0000000d0c157c10 */ /* 0x000fca0009ffe4ff */
[----:B------:R-:W4:Y:S04]  /*76f0*/  LDG.E.U8 R233, desc[UR28][R20.64] ;  /* 0x0000001c14e97981 */ /* 0x000f28000c1e1100 */
[----:B------:R0:W-:Y:S04]  /*7700*/  STL [R1+0x2e0], R5 ;  /* 0x0002e00501007387 */ /* 0x0001e80000100800 */
[----:B------:R-:W4:Y:S04]  /*7710*/  LDL R14, [R1+0x210] ;  /* 0x00021000010e7983 */ /* 0x000f280000100800 */
[----:B------:R1:W-:Y:S04]  /*7720*/  STL [R1], R226 ;  /* 0x000000e201007387 */ /* 0x0003e80000100800 */
[----:B0-----:R0:W4:Y:S02]  /*7730*/  LDG.E.U8 R5, desc[UR28][R22.64] ;  /* 0x0000001c16057981 */ /* 0x001124000c1e1100 */
[----:B0-----:R-:W-:-:S02]  /*7740*/  IADD3 R22, P2, R224, UR4, RZ ;  /* 0x00000004e0167c10 */ /* 0x001fc4000ff5e0ff */
[----:B--2---:R0:W-:Y:S04]  /*7750*/  STL [R1+0x2e4], R2 ;  /* 0x0002e40201007387 */ /* 0x0041e80000100800 */
[----:B------:R-:W2:Y:S04]  /*7760*/  LDL R13, [R1+0x254] ;  /* 0x00025400010d7983 */ /* 0x000ea80000100800 */
[----:B------:R-:W2:Y:S04]  /*7770*/  LDL R12, [R1+0x250] ;  /* 0x00025000010c7983 */ /* 0x000ea80000100800 */
[----:B------:R-:W2:Y:S04]  /*7780*/  LDL R222, [R1+0x230] ;  /* 0x0002300001de7983 */ /* 0x000ea80000100800 */
[----:B------:R-:W2:Y:S04]  /*7790*/  LDL R19, [R1+0x274] ;  /* 0x0002740001137983 */ /* 0x000ea80000100800 */
[----:B------:R-:W2:Y:S04]  /*77a0*/  LDL R218, [R1+0x294] ;  /* 0x0002940001da7983 */ /* 0x000ea80000100800 */
[----:B-1----:R-:W2:Y:S04]  /*77b0*/  LDL R226, [R1+0x270] ;  /* 0x0002700001e27983 */ /* 0x002ea80000100800 */
[----:B0-----:R-:W2:Y:S04]  /*77c0*/  LDG.E.U8 R2, desc[UR28][R216.64] ;  /* 0x0000001cd8027981 */ /* 0x001ea8000c1e1100 */
[----:B------:R-:W2:Y:S04]  /*77d0*/  LDL R235, [R1+0x164] ;  /* 0x0001640001eb7983 */ /* 0x000ea80000100800 */
[----:B------:R-:W2:Y:S04]  /*77e0*/  LDL R234, [R1+0x160] ;  /* 0x0001600001ea7983 */ /* 0x000ea80000100800 */
[----:B------:R-:W2:Y:S01]  /*77f0*/  LDL R232, [R1+0x17c] ;  /* 0x00017c0001e87983 */ /* 0x000ea20000100800 */
[----:B------:R-:W-:-:S03]  /*7800*/  IADD3.X R23, R223, UR13, RZ, P2, !PT ;  /* 0x0000000ddf177c10 */ /* 0x000fc600097fe4ff */
[----:B------:R-:W2:Y:S04]  /*7810*/  LDL R224, [R1+0x178] ;  /* 0x0001780001e07983 */ /* 0x000ea80000100800 */
[----:B------:R0:W2:Y:S01]  /*7820*/  LDG.E.U8 R225, desc[UR28][R22.64] ;  /* 0x0000001c16e17981 */ /* 0x0000a2000c1e1100 */
[----:B---3--:R-:W-:-:S03]  /*7830*/  IADD3 R20, P1, R221, UR4, RZ ;  /* 0x00000004dd147c10 */ /* 0x008fc6000ff3e0ff */
[----:B------:R-:W3:Y:S04]  /*7840*/  LDL R221, [R1+0x15c] ;  /* 0x00015c0001dd7983 */ /* 0x000ee80000100800 */
[----:B------:R-:W3:Y:S04]  /*7850*/  LDL R231, [R1+0x184] ;  /* 0x0001840001e77983 */ /* 0x000ee80000100800 */
[----:B------:R-:W3:Y:S04]  /*7860*/  LDL R230, [R1+0x180] ;  /* 0x0001800001e67983 */ /* 0x000ee80000100800 */
[----:B------:R-:W3:Y:S01]  /*7870*/  LDL R227, [R1+0x188] ;  /* 0x0001880001e37983 */ /* 0x000ee20000100800 */
[----:B0-----:R-:W-:-:S03]  /*7880*/  IADD3 R22, P2, R220, UR4, RZ ;  /* 0x00000004dc167c10 */ /* 0x001fc6000ff5e0ff */
[----:B------:R-:W3:Y:S01]  /*7890*/  LDL R220, [R1+0x290] ;  /* 0x0002900001dc7983 */ /* 0x000ee20000100800 */
[----:B------:R-:W-:-:S03]  /*78a0*/  IADD3.X R21, R17, UR13, RZ, P1, !PT ;  /* 0x0000000d11157c10 */ /* 0x000fc60008ffe4ff */
[----:B------:R-:W3:Y:S01]  /*78b0*/  LDL R228, [R1+0x19c] ;  /* 0x00019c0001e47983 */ /* 0x000ee20000100800 */
[----:B----4-:R-:W-:-:S03]  /*78c0*/  IADD3 R216, P1, R6, UR4, RZ ;  /* 0x0000000406d87c10 */ /* 0x010fc6000ff3e0ff */
[----:B------:R-:W4:Y:S04]  /*78d0*/  LDL R6, [R1+0x158] ;  /* 0x0001580001067983 */ /* 0x000f280000100800 */
[----:B------:R2:W4:Y:S04]  /*78e0*/  LDG.E.U8 R17, desc[UR28][R20.64] ;  /* 0x0000001c14117981 */ /* 0x000528000c1e1100 */
[----:B------:R-:W4:Y:S04]  /*78f0*/  LDL R229, [R1+0x1a4] ;  /* 0x0001a40001e57983 */ /* 0x000f280000100800 */
[----:B------:R-:W4:Y:S04]  /*7900*/  LDL R236, [R1+0x1e4] ;  /* 0x0001e40001ec7983 */ /* 0x000f280000100800 */
[----:B------:R-:W4:Y:S04]  /*7910*/  LDL R240, [R1+0x244] ;  /* 0x0002440001f07983 */ /* 0x000f280000100800 */
[----:B------:R-:W4:Y:S04]  /*7920*/  LDL R238, [R1+0x25c] ;  /* 0x00025c0001ee7983 */ /* 0x000f280000100800 */
[----:B------:R-:W4:Y:S04]  /*7930*/  LDL R244, [R1+0x278] ;  /* 0x0002780001f47983 */ /* 0x000f280000100800 */
[----:B------:R-:W4:Y:S04]  /*7940*/  LDL R246, [R1+0x280] ;  /* 0x0002800001f67983 */ /* 0x000f280000100800 */
[----:B------:R-:W4:Y:S04]  /*7950*/  LDL R252, [R1+0x28c] ;  /* 0x00028c0001fc7983 */ /* 0x000f280000100800 */
[----:B------:R-:W4:Y:S04]  /*7960*/  LDL R248, [R1+0x288] ;  /* 0x0002880001f87983 */ /* 0x000f280000100800 */
[----:B------:R-:W4:Y:S01]  /*7970*/  LDL R250, [R1+0x29c] ;  /* 0x00029c0001fa7983 */ /* 0x000f220000100800 */
[----:B------:R-:W-:-:S03]  /*7980*/  IADD3.X R23, R14, UR13, RZ, P2, !PT ;  /* 0x0000000d0e177c10 */ /* 0x000fc600097fe4ff */
[----:B------:R-:W4:Y:S04]  /*7990*/  LDL R14, [R1+0x16c] ;  /* 0x00016c00010e7983 */ /* 0x000f280000100800 */
[----:B------:R-:W4:Y:S01]  /*79a0*/  LDG.E.U8 R23, desc[UR28][R22.64] ;  /* 0x0000001c16177981 */ /* 0x000f22000c1e1100 */
[----:B--2---:R-:W-:-:S03]  /*79b0*/  IADD3 R20, P2, R13, UR4, RZ ;  /* 0x000000040d147c10 */ /* 0x004fc6000ff5e0ff */
[----:B------:R-:W2:Y:S01]  /*79c0*/  LDL R13, [R1+0x168] ;  /* 0x00016800010d7983 */ /* 0x000ea20000100800 */
[----:B------:R-:W-:-:S03]  /*79d0*/  IADD3.X R21, R12, UR13, RZ, P2, !PT ;  /* 0x0000000d0c157c10 */ /* 0x000fc600097fe4ff */
[----:B------:R-:W2:Y:S01]  /*79e0*/  LDL R12, [R1+0x18c] ;  /* 0x00018c00010c7983 */ /* 0x000ea20000100800 */
[----:B------:R-:W-:-:S03]  /*79f0*/  IADD3.X R217, R222, UR13, RZ, P1, !PT ;  /* 0x0000000dded97c10 */ /* 0x000fc60008ffe4ff */
[----:B------:R-:W2:Y:S01]  /*7a00*/  LDG.E.U8 R20, desc[UR28][R20.64] ;  /* 0x0000001c14147981 */ /* 0x000ea2000c1e1100 */
[----:B------:R-:W-:-:S03]  /*7a10*/  IADD3 R222, P1, R19, UR4, RZ ;  /* 0x0000000413de7c10 */ /* 0x000fc6000ff3e0ff */
[----:B------:R3:W2:Y:S01]  /*7a20*/  LDG.E.U8 R19, desc[UR28][R216.64] ;  /* 0x0000001cd8137981 */ /* 0x0006a2000c1e1100 */
[----:B------:R-:W-:Y:S02]  /*7a30*/  IADD3 R218, P2, R218, UR4, RZ ;  /* 0x00000004dada7c10 */ /* 0x000fe4000ff5e0ff */
[----:B------:R-:W-:Y:S02]  /*7a40*/  IADD3.X R223, R226, UR13, RZ, P1, !PT ;  /* 0x0000000de2df7c10 */ /* 0x000fe40008ffe4ff */
[----:B------:R-:W2:Y:S04]  /*7a50*/  LDL R226, [R1+0x198] ;  /* 0x0001980001e27983 */ /* 0x000ea80000100800 */
[----:B------:R0:W2:Y:S01]  /*7a60*/  LDG.E.U8 R21, desc[UR28][R222.64] ;  /* 0x0000001cde157981 */ /* 0x0000a2000c1e1100 */
[----:B---3--:R-:W-:-:S03]  /*7a70*/  IADD3 R216, P1, R221, UR4, RZ ;  /* 0x00000004ddd87c10 */ /* 0x008fc6000ff3e0ff */
[----:B------:R-:W3:Y:S01]  /*7a80*/  LDL R221, [R1+0x1ac] ;  /* 0x0001ac0001dd7983 */ /* 0x000ee20000100800 */
[----:B------:R-:W-:-:S03]  /*7a90*/  IADD3.X R219, R220, UR13, RZ, P2, !PT ;  /* 0x0000000ddcdb7c10 */ /* 0x000fc600097fe4ff */
[----:B------:R-:W3:Y:S04]  /*7aa0*/  LDL R220, [R1+0x1a0] ;  /* 0x0001a00001dc7983 */ /* 0x000ee80000100800 */
[----:B------:R-:W3:Y:S01]  /*7ab0*/  LDG.E.U8 R22, desc[UR28][R218.64] ;  /* 0x0000001cda167981 */ /* 0x000ee2000c1e1100 */
[----:B----4-:R-:W-:-:S03]  /*7ac0*/  IADD3.X R217, R6, UR13, RZ, P1, !PT ;  /* 0x0000000d06d97c10 */ /* 0x010fc60008ffe4ff */
[----:B------:R-:W4:Y:S01]  /*7ad0*/  LDL R6, [R1+0x1bc] ;  /* 0x0001bc0001067983 */ /* 0x000f220000100800 */
[----:B0-----:R-:W-:-:S03]  /*7ae0*/  IADD3 R222, P2, R235, UR4, RZ ;  /* 0x00000004ebde7c10 */ /* 0x001fc6000ff5e0ff */
[----:B------:R0:W4:Y:S01]  /*7af0*/  LDG.E.U8 R251, desc[UR28][R216.64] ;  /* 0x0000001cd8fb7981 */ /* 0x000122000c1e1100 */
[----:B------:R-:W-:-:S03]  /*7b00*/  IADD3.X R223, R234, UR13, RZ, P2, !PT ;  /* 0x0000000deadf7c10 */ /* 0x000fc600097fe4ff */
[----:B------:R-:W4:Y:S04]  /*7b10*/  LDL R234, [R1+0x1ec] ;  /* 0x0001ec0001ea7983 */ /* 0x000f280000100800 */
[----:B------:R1:W4:Y:S01]  /*7b20*/  LDG.E.U8 R249, desc[UR28][R222.64] ;  /* 0x0000001cdef97981 */ /* 0x000322000c1e1100 */
[----:B0-----:R-:W-:-:S03]  /*7b30*/  IADD3 R216, P2, R232, UR4, RZ ;  /* 0x00000004e8d87c10 */ /* 0x001fc6000ff5e0ff */
[----:B------:R-:W4:Y:S01]  /*7b40*/  LDL R232, [R1+0x1f8] ;  /* 0x0001f80001e87983 */ /* 0x000f220000100800 */
[----:B------:R-:W-:-:S03]  /*7b50*/  IADD3.X R217, R224, UR13, RZ, P2, !PT ;  /* 0x0000000de0d97c10 */ /* 0x000fc600097fe4ff */
[----:B------:R-:W4:Y:S04]  /*7b60*/  LDL R224, [R1+0x1c4] ;  /* 0x0001c40001e07983 */ /* 0x000f280000100800 */
[----:B------:R0:W4:Y:S01]  /*7b70*/  LDG.E.U8 R245, desc[UR28][R216.64] ;  /* 0x0000001cd8f57981 */ /* 0x000122000c1e1100 */
[----:B------:R-:W-:-:S03]  /*7b80*/  IADD3 R218, P1, R14, UR4, RZ ;  /* 0x000000040eda7c10 */ /* 0x000fc6000ff3e0ff */
[----:B------:R-:W4:Y:S01]  /*7b90*/  LDL R14, [R1+0x1a8] ;  /* 0x0001a800010e7983 */ /* 0x000f220000100800 */
[----:B--2---:R-:W-:-:S03]  /*7ba0*/  IADD3.X R219, R13, UR13, RZ, P1, !PT ;  /* 0x0000000d0ddb7c10 */ /* 0x004fc60008ffe4ff */
[----:B------:R-:W2:Y:S01]  /*7bb0*/  LDL R13, [R1+0x1b8] ;  /* 0x0001b800010d7983 */ /* 0x000ea20000100800 */
[----:B-1----:R-:W-:-:S03]  /*7bc0*/  IADD3 R222, P1, R231, UR4, RZ ;  /* 0x00000004e7de7c10 */ /* 0x002fc6000ff3e0ff */
[----:B------:R1:W2:Y:S01]  /*7bd0*/  LDG.E.U8 R247, desc[UR28][R218.64] ;  /* 0x0000001cdaf77981 */ /* 0x0002a2000c1e1100 */
[----:B------:R-:W-:Y:S02]  /*7be0*/  IADD3.X R223, R230, UR13, RZ, P1, !PT ;  /* 0x0000000de6df7c10 */ /* 0x000fe40008ffe4ff */
[----:B0-----:R-:W-:Y:S01]  /*7bf0*/  IADD3 R216, P1, R228, UR4, RZ ;  /* 0x00000004e4d87c10 */ /* 0x001fe2000ff3e0ff */
[----:B------:R-:W2:Y:S04]  /*7c00*/  LDL R230, [R1+0x200] ;  /* 0x0002000001e67983 */ /* 0x000ea80000100800 */
[----:B------:R0:W2:Y:S01]  /*7c10*/  LDG.E.U8 R243, desc[UR28][R222.64] ;  /* 0x0000001cdef37981 */ /* 0x0000a2000c1e1100 */
[----:B-1----:R-:W-:-:S03]  /*7c20*/  IADD3 R218, P2, R12, UR4, RZ ;  /* 0x000000040cda7c10 */ /* 0x002fc6000ff5e0ff */
[----:B------:R-:W2:Y:S01]  /*7c30*/  LDL R12, [R1+0x1cc] ;  /* 0x0001cc00010c7983 */ /* 0x000ea20000100800 */
[----:B------:R-:W-:-:S03]  /*7c40*/  IADD3.X R219, R227, UR13, RZ, P2, !PT ;  /* 0x0000000de3db7c10 */ /* 0x000fc600097fe4ff */
[----:B------:R-:W2:Y:S01]  /*7c50*/  LDL R227, [R1+0x1c8] ;  /* 0x0001c80001e37983 */ /* 0x000ea20000100800 */
[----:B------:R-:W-:Y:S02]  /*7c60*/  IADD3.X R217, R226, UR13, RZ, P1, !PT ;  /* 0x0000000de2d97c10 */ /* 0x000fe40008ffe4ff */
[----:B0-----:R-:W-:Y:S01]  /*7c70*/  IADD3 R222, P2, R229, UR4, RZ ;  /* 0x00000004e5de7c10 */ /* 0x001fe2000ff5e0ff */
[----:B------:R-:W2:Y:S04]  /*7c80*/  LDL R228, [R1+0x1c0] ;  /* 0x0001c00001e47983 */ /* 0x000ea80000100800 */
[----:B------:R-:W2:Y:S04]  /*7c90*/  LDL R226, [R1+0x1dc] ;  /* 0x0001dc0001e27983 */ /* 0x000ea80000100800 */
[----:B------:R-:W2:Y:S04]  /*7ca0*/  LDG.E.U8 R239, desc[UR28][R216.64] ;  /* 0x0000001cd8ef7981 */ /* 0x000ea8000c1e1100 */
[----:B------:R0:W2:Y:S01]  /*7cb0*/  LDG.E.U8 R241, desc[UR28][R218.64] ;  /* 0x0000001cdaf17981 */ /* 0x0000a2000c1e1100 */
[----:B---3--:R-:W-:-:S03]  /*7cc0*/  IADD3.X R223, R220, UR13, RZ, P2, !PT ;  /* 0x0000000ddcdf7c10 */ /* 0x008fc600097fe4ff */
[----:B------:R-:W3:Y:S01]  /*7cd0*/  LDL R220, [R1+0x1d8] ;  /* 0x0001d80001dc7983 */ /* 0x000ee20000100800 */
[----:B0-----:R-:W-:-:S03]  /*7ce0*/  IADD3 R218, P1, R221, UR4, RZ ;  /* 0x00000004ddda7c10 */ /* 0x001fc6000ff3e0ff */
[----:B------:R-:W3:Y:S01]  /*7cf0*/  LDL R221, [R1+0x1e8] ;  /* 0x0001e80001dd7983 */ /* 0x000ee20000100800 */
[----:B----4-:R-:W-:-:S03]  /*7d00*/  IADD3 R216, P2, R6, UR4, RZ ;  /* 0x0000000406d87c10 */ /* 0x010fc6000ff5e0ff */
[----:B------:R-:W4:Y:S04]  /*7d10*/  LDL R6, [R1+0x1e0] ;  /* 0x0001e00001067983 */ /* 0x000f280000100800 */
[----:B------:R-:W4:Y:S01]  /*7d20*/  LDG.E.U8 R237, desc[UR28][R222.64] ;  /* 0x0000001cdeed7981 */ /* 0x000f22000c1e1100 */
[----:B------:R-:W-:-:S03]  /*7d30*/  IADD3.X R219, R14, UR13, RZ, P1, !PT ;  /* 0x0000000d0edb7c10 */ /* 0x000fc60008ffe4ff */
[----:B------:R-:W4:Y:S04]  /*7d40*/  LDL R14, [R1+0x1fc] ;  /* 0x0001fc00010e7983 */ /* 0x000f280000100800 */
[----:B------:R0:W4:Y:S02]  /*7d50*/  LDG.E.U8 R235, desc[UR28][R218.64] ;  /* 0x0000001cdaeb7981 */ /* 0x000124000c1e1100 */
[----:B0-----:R-:W-:Y:S02]  /*7d60*/  IADD3 R218, P1, R224, UR4, RZ ;  /* 0x00000004e0da7c10 */ /* 0x001fe4000ff3e0ff */
[----:B------:R-:W4:Y:S01]  /*7d70*/  LDL R224, [R1+0x20c] ;  /* 0x00020c0001e07983 */ /* 0x000f220000100800 */
[----:B--2---:R-:W-:-:S03]  /*7d80*/  IADD3.X R217, R13, UR13, RZ, P2, !PT ;  /* 0x0000000d0dd97c10 */ /* 0x004fc600097fe4ff */
[----:B------:R-:W2:Y:S04]  /*7d90*/  LDL R13, [R1+0x204] ;  /* 0x00020400010d7983 */ /* 0x000ea80000100800 */
[----:B------:R0:W2:Y:S02]  /*7da0*/  LDG.E.U8 R231, desc[UR28][R216.64] ;  /* 0x0000001cd8e77981 */ /* 0x0000a4000c1e1100 */
[----:B0-----:R-:W-:Y:S02]  /*7db0*/  IADD3 R216, P2, R12, UR4, RZ ;  /* 0x000000040cd87c10 */ /* 0x001fe4000ff5e0ff */
[----:B------:R-:W2:Y:S02]  /*7dc0*/  LDL R12, [R1+0x208] ;  /* 0x00020800010c7983 */ /* 0x000ea40000100800 */
[----:B------:R-:W-:-:S02]  /*7dd0*/  IADD3.X R217, R227, UR13, RZ, P2, !PT ;  /* 0x0000000de3d97c10 */ /* 0x000fc400097fe4ff */
[----:B------:R-:W-:-:S03]  /*7de0*/  IADD3.X R219, R228, UR13, RZ, P1, !PT ;  /* 0x0000000de4db7c10 */ /* 0x000fc60008ffe4ff */
[----:B------:R0:W2:Y:S04]  /*7df0*/  LDG.E.U8 R227, desc[UR28][R216.64] ;  /* 0x0000001cd8e37981 */ /* 0x0000a8000c1e1100 */
[----:B------:R-:W2:Y:S04]  /*7e00*/  LDL R228, [R1+0x21c] ;  /* 0x00021c0001e47983 */ /* 0x000ea80000100800 */
[----:B------:R-:W2:Y:S01]  /*7e10*/  LDG.E.U8 R229, desc[UR28][R218.64] ;  /* 0x0000001cdae57981 */ /* 0x000ea2000c1e1100 */
[----:B0-----:R-:W-:-:S03]  /*7e20*/  IADD3 R216, P1, R226, UR4, RZ ;  /* 0x00000004e2d87c10 */ /* 0x001fc6000ff3e0ff */
[----:B------:R-:W2:Y:S01]  /*7e30*/  LDL R226, [R1+0x218] ;  /* 0x0002180001e27983 */ /* 0x000ea20000100800 */
[----:B---3--:R-:W-:-:S05]  /*7e40*/  IADD3.X R217, R220, UR13, RZ, P1, !PT ;  /* 0x0000000ddcd97c10 */ /* 0x008fca0008ffe4ff */
[----:B------:R0:W3:Y:S02]  /*7e50*/  LDG.E.U8 R220, desc[UR28][R216.64] ;  /* 0x0000001cd8dc7981 */ /* 0x0000e4000c1e1100 */
[----:B0-----:R-:W-:Y:S02]  /*7e60*/  IADD3 R216, P1, R236, UR4, RZ ;  /* 0x00000004ecd87c10 */ /* 0x001fe4000ff3e0ff */
[----:B------:R-:W3:Y:S02]  /*7e70*/  LDL R236, [R1+0x24c] ;  /* 0x00024c0001ec7983 */ /* 0x000ee40000100800 */
[----:B----4-:R-:W-:Y:S02]  /*7e80*/  IADD3.X R217, R6, UR13, RZ, P1, !PT ;  /* 0x0000000d06d97c10 */ /* 0x010fe40008ffe4ff */
[----:B------:R-:W4:Y:S01]  /*7e90*/  LDL R6, [R1+0x224] ;  /* 0x0002240001067983 */ /* 0x000f220000100800 */
[----:B------:R-:W-:-:S03]  /*7ea0*/  IADD3 R218, P1, R234, UR4, RZ ;  /* 0x00000004eada7c10 */ /* 0x000fc6000ff3e0ff */
[----:B------:R-:W3:Y:S01]  /*7eb0*/  LDG.E.U8 R216, desc[UR28][R216.64] ;  /* 0x0000001cd8d87981 */ /* 0x000ee2000c1e1100 */
[----:B------:R-:W-:-:S03]  /*7ec0*/  IADD3.X R219, R221, UR13, RZ, P1, !PT ;  /* 0x0000000ddddb7c10 */ /* 0x000fc60008ffe4ff */
[----:B------:R-:W3:Y:S04]  /*7ed0*/  LDL R221, [R1+0x220] ;  /* 0x0002200001dd7983 */ /* 0x000ee80000100800 */
[----:B------:R-:W3:Y:S04]  /*7ee0*/  LDL R234, [R1+0x240] ;  /* 0x0002400001ea7983 */ /* 0x000ee80000100800 */
[----:B------:R0:W3:Y:S02]  /*7ef0*/  LDG.E.U8 R217, desc[UR28][R218.64] ;  /* 0x0000001cdad97981 */ /* 0x0000e4000c1e1100 */
[----:B0-----:R-:W-:-:S02]  /*7f00*/  IADD3 R218, P1, R14, UR4, RZ ;  /* 0x000000040eda7c10 */ /* 0x001fc4000ff3e0ff */
[----:B------:R-:W3:Y:S02]  /*7f10*/  LDL R14, [R1+0x22c] ;  /* 0x00022c00010e7983 */ /* 0x000ee40000100800 */
[----:B------:R-:W-:Y:S02]  /*7f20*/  IADD3.X R219, R232, UR13, RZ, P1, !PT ;  /* 0x0000000de8db7c10 */ /* 0x000fe40008ffe4ff */
[----:B------:R-:W3:Y:S04]  /*7f30*/  LDL R232, [R1+0x23c] ;  /* 0x00023c0001e87983 */ /* 0x000ee80000100800 */
[----:B------:R-:W3:Y:S01]  /*7f40*/  LDG.E.U8 R218, desc[UR28][R218.64] ;  /* 0x0000001cdada7981 */ /* 0x000ee2000c1e1100 */
[----:B--2---:R-:W-:-:S03]  /*7f50*/  IADD3 R222, P1, R13, UR4, RZ ;  /* 0x000000040dde7c10 */ /* 0x004fc6000ff3e0ff */
[----:B------:R-:W2:Y:S01]  /*7f60*/  LDL R13, [R1+0x228] ;  /* 0x00022800010d7983 */ /* 0x000ea20000100800 */
[----:B------:R-:W-:-:S05]  /*7f70*/  IADD3.X R223, R230, UR13, RZ, P1, !PT ;  /* 0x0000000de6df7c10 */ /* 0x000fca0008ffe4ff */
[----:B------:R0:W2:Y:S02]  /*7f80*/  LDG.E.U8 R219, desc[UR28][R222.64] ;  /* 0x0000001cdedb7981 */ /* 0x0000a4000c1e1100 */
[----:B0-----:R-:W-:-:S04]  /*7f90*/  IADD3 R222, P1, R224, UR4, RZ ;  /* 0x00000004e0de7c10 */ /* 0x001fc8000ff3e0ff */
[----:B------:R-:W-:Y:S02]  /*7fa0*/  IADD3.X R223, R12, UR13, RZ, P1, !PT ;  /* 0x0000000d0cdf7c10 */ /* 0x000fe40008ffe4ff */
[----:B------:R-:W2:Y:S04]  /*7fb0*/  LDL R12, [R1+0x238] ;  /* 0x00023800010c7983 */ /* 0x000ea80000100800 */
[----:B------:R0:W2:Y:S02]  /*7fc0*/  LDG.E.U8 R224, desc[UR28][R222.64] ;  /* 0x0000001cdee07981 */ /* 0x0000a4000c1e1100 */
[----:B0-----:R-:W-:-:S04]  /*7fd0*/  IADD3 R222, P1, R228, UR4, RZ ;  /* 0x00000004e4de7c10 */ /* 0x001fc8000ff3e0ff */
[----:B------:R-:W-:-:S05]  /*7fe0*/  IADD3.X R223, R226, UR13, RZ, P1, !PT ;  /* 0x0000000de2df7c10 */ /* 0x000fca0008ffe4ff */
[----:B------:R4:W2:Y:S02]  /*7ff0*/  LDG.E.U8 R226, desc[UR28][R222.64] ;  /* 0x0000001cdee27981 */ /* 0x0008a4000c1e1100 */
[----:B----4-:R-:W-:Y:S02]  /*8000*/  IADD3 R222, P1, R6, UR4, RZ ;  /* 0x0000000406de7c10 */ /* 0x010fe4000ff3e0ff */
[----:B------:R-:W4:Y:S02]  /*8010*/  LDL R6, [R1+0x248] ;  /* 0x0002480001067983 */ /* 0x000f240000100800 */
[----:B---3--:R-:W-:Y:S02]  /*8020*/  IADD3.X R223, R221, UR13, RZ, P1, !PT ;  /* 0x0000000ddddf7c10 */ /* 0x008fe40008ffe4ff */
[----:B------:R-:W3:Y:S04]  /*8030*/  LDL R221, [R1+0x258] ;  /* 0x0002580001dd7983 */ /* 0x000ee80000100800 */
[----:B------:R0:W3:Y:S02]  /*8040*/  LDG.E.U8 R228, desc[UR28][R222.64] ;  /* 0x0000001cdee47981 */ /* 0x0000e4000c1e1100 */
[----:B0-----:R-:W-:-:S02]  /*8050*/  IADD3 R222, P1, R14, UR4, RZ ;  /* 0x000000040ede7c10 */ /* 0x001fc4000ff3e0ff */
[----:B------:R-:W3:Y:S02]  /*8060*/  LDL R14, [R1+0x264] ;  /* 0x00026400010e7983 */ /* 0x000ee40000100800 */
[----:B--2---:R-:W-:Y:S02]  /*8070*/  IADD3.X R223, R13, UR13, RZ, P1, !PT ;  /* 0x0000000d0ddf7c10 */ /* 0x004fe40008ffe4ff */
[----:B------:R-:W2:Y:S04]  /*8080*/  LDL R13, [R1+0x260] ;  /* 0x00026000010d7983 */ /* 0x000ea80000100800 */
        /* <DEDUP_REMOVED lines=8> */
[----:B0-----:R-:W-:-:S04]  /*8110*/  IADD3 R222, P1, R236, UR4, RZ ;  /* 0x00000004ecde7c10 */ /* 0x001fc8000ff3e0ff */
[----:B----4-:R-:W-:Y:S02]  /*8120*/  IADD3.X R223, R6, UR13, RZ, P1, !PT ;  /* 0x0000000d06df7c10 */ /* 0x010fe40008ffe4ff */
[----:B------:R-:W4:Y:S04]  /*8130*/  LDL R6, [R1+0x268] ;  /* 0x0002680001067983 */ /* 0x000f280000100800 */
[----:B------:R0:W4:Y:S02]  /*8140*/  LDG.E.U8 R236, desc[UR28][R222.64] ;  /* 0x0000001cdeec7981 */ /* 0x000124000c1e1100 */
[----:B0-----:R-:W-:-:S04]  /*8150*/  IADD3 R222, P1, R238, UR4, RZ ;  /* 0x00000004eede7c10 */ /* 0x001fc8000ff3e0ff */
[----:B---3--:R-:W-:Y:S02]  /*8160*/  IADD3.X R223, R221, UR13, RZ, P1, !PT ;  /* 0x0000000ddddf7c10 */ /* 0x008fe40008ffe4ff */
[----:B------:R-:W3:Y:S04]  /*8170*/  LDL R221, [R1+0x298] ;  /* 0x0002980001dd7983 */ /* 0x000ee80000100800 */
[----:B------:R0:W3:Y:S02]  /*8180*/  LDG.E.U8 R238, desc[UR28][R222.64] ;  /* 0x0000001cdeee7981 */ /* 0x0000e4000c1e1100 */
[----:B0-----:R-:W-:Y:S02]  /*8190*/  IADD3 R222, P1, R14, UR4, RZ ;  /* 0x000000040ede7c10 */ /* 0x001fe4000ff3e0ff */
[----:B------:R-:W3:Y:S02]  /*81a0*/  LDL R14, [R1+0x2a4] ;  /* 0x0002a400010e7983 */ /* 0x000ee40000100800 */
[----:B--2---:R-:W-:-:S02]  /*81b0*/  IADD3.X R223, R13, UR13, RZ, P1, !PT ;  /* 0x0000000d0ddf7c10 */ /* 0x004fc40008ffe4ff */
[----:B------:R-:W2:Y:S04]  /*81c0*/  LDL R13, [R1+0x2a0] ;  /* 0x0002a000010d7983 */ /* 0x000ea80000100800 */
[----:B------:R0:W2:Y:S02]  /*81d0*/  LDG.E.U8 R240, desc[UR28][R222.64] ;  /* 0x0000001cdef07981 */ /* 0x0000a4000c1e1100 */
[----:B0-----:R-:W-:Y:S02]  /*81e0*/  IADD3 R222, P1, R12, UR4, RZ ;  /* 0x000000040cde7c10 */ /* 0x001fe4000ff3e0ff */
[----:B------:R-:W2:Y:S02]  /*81f0*/  LDL R12, [R1+0x2ac] ;  /* 0x0002ac00010c7983 */ /* 0x000ea40000100800 */
[----:B----4-:R-:W-:-:S02]  /*8200*/  IADD3.X R223, R6, UR13, RZ, P1, !PT ;  /* 0x0000000d06df7c10 */ /* 0x010fc40008ffe4ff */
[----:B------:R-:W4:Y:S04]  /*8210*/  LDL R6, [R1+0x2a8] ;  /* 0x0002a80001067983 */ /* 0x000f280000100800 */
[----:B------:R0:W4:Y:S04]  /*8220*/  LDG.E.U8 R242, desc[UR28][R222.64] ;  /* 0x0000001cdef27981 */ /* 0x000128000c1e1100 */
[----:B------:R-:W0:Y:S01]  /*8230*/  LDL R223, [R1+0x27c] ;  /* 0x00027c0001df7983 */ /* 0x000e220000100800 */
[----:B------:R-:W-:Y:S01]  /*8240*/  UMOV UR38, UR10 ;  /* 0x0000000a00267c82 */ /* 0x000fe20008000000 */
[----:B------:R-:W-:-:S02]  /*8250*/  UMOV UR39, UR11 ;  /* 0x0000000b00277c82 */ /* 0x000fc40008000000 */
[----:B------:R-:W-:Y:S01]  /*8260*/  QGMMA.64x64x32.F32.E4M3.E4M3 R152, gdesc[UR36], R152 ;  /* 0x00e00000249879f3 */ /* 0x000fe20008700898 */
[----:B------:R-:W-:Y:S01]  /*8270*/  UMOV UR42, UR26 ;  /* 0x0000001a002a7c82 */ /* 0x000fe20008000000 */
[----:B------:R-:W-:Y:S02]  /*8280*/  UMOV UR43, UR27 ;  /* 0x0000001b002b7c82 */ /* 0x000fe40008000000 */
[----:B------:R-:W-:Y:S01]  /*8290*/  QGMMA.64x64x32.F32.E4M3.E4M3 R152, gdesc[UR40], R152 ;  /* 0x00e00000289879f3 */ /* 0x000fe20008700898 */
[----:B0-----:R-:W-:-:S04]  /*82a0*/  IADD3 R222, P1, R223, UR4, RZ ;  /* 0x00000004dfde7c10 */ /* 0x001fc8000ff3e0ff */
[----:B------:R-:W-:-:S05]  /*82b0*/  IADD3.X R223, R244, UR13, RZ, P1, !PT ;  /* 0x0000000df4df7c10 */ /* 0x000fca0008ffe4ff */
[----:B------:R0:W4:Y:S04]  /*82c0*/  LDG.E.U8 R244, desc[UR28][R222.64] ;  /* 0x0000001cdef47981 */ /* 0x000128000c1e1100 */
[----:B------:R-:W0:Y:S01]  /*82d0*/  LDL R223, [R1+0x284] ;  /* 0x0002840001df7983 */ /* 0x000e220000100800 */
[----:B------:R-:W-:Y:S01]  /*82e0*/  UMOV UR46, UR22 ;  /* 0x00000016002e7c82 */ /* 0x000fe20008000000 */
[----:B------:R-:W-:Y:S02]  /*82f0*/  UMOV UR47, UR23 ;  /* 0x00000017002f7c82 */ /* 0x000fe40008000000 */
[----:B------:R-:W-:Y:S03]  /*8300*/  QGMMA.64x64x32.F32.E4M3.E4M3 R152, gdesc[UR44], R152, gsb0 ;  /* 0x00e000002c9879f3 */ /* 0x000fe60008000898 */
[----:B------:R-:W-:-:S02]  /*8310*/  WARPGROUP.DEPBAR.LE gsb0, 0x0 ;  /* 0x00008000000079c5 */ /* 0x000fc40000010000 */
[----:B0-----:R-:W-:-:S04]  /*8320*/  IADD3 R222, P1, R223, UR4, RZ ;  /* 0x00000004dfde7c10 */ /* 0x001fc8000ff3e0ff */
[----:B------:R-:W-:-:S05]  /*8330*/  IADD3.X R223, R246, UR13, RZ, P1, !PT ;  /* 0x0000000df6df7c10 */ /* 0x000fca0008ffe4ff */
[----:B------:R0:W4:Y:S02]  /*8340*/  LDG.E.U8 R246, desc[UR28][R222.64] ;  /* 0x0000001cdef67981 */ /* 0x000124000c1e1100 */
[----:B0-----:R-:W-:-:S04]  /*8350*/  IADD3 R222, P1, R252, UR4, RZ ;  /* 0x00000004fcde7c10 */ /* 0x001fc8000ff3e0ff */
[----:B------:R-:W-:-:S05]  /*8360*/  IADD3.X R223, R248, UR13, RZ, P1, !PT ;  /* 0x0000000df8df7c10 */ /* 0x000fca0008ffe4ff */
[----:B------:R0:W4:Y:S02]  /*8370*/  LDG.E.U8 R248, desc[UR28][R222.64] ;  /* 0x0000001cdef87981 */ /* 0x000124000c1e1100 */
[----:B0-----:R-:W-:-:S04]  /*8380*/  IADD3 R222, P1, R250, UR4, RZ ;  /* 0x00000004fade7c10 */ /* 0x001fc8000ff3e0ff */
[----:B---3--:R-:W-:-:S05]  /*8390*/  IADD3.X R223, R221, UR13, RZ, P1, !PT ;  /* 0x0000000ddddf7c10 */ /* 0x008fca0008ffe4ff */
[----:B------:R0:W3:Y:S02]  /*83a0*/  LDG.E.U8 R250, desc[UR28][R222.64] ;  /* 0x0000001cdefa7981 */ /* 0x0000e4000c1e1100 */
[----:B0-----:R-:W-:-:S04]  /*83b0*/  IADD3 R222, P1, R14, UR4, RZ ;  /* 0x000000040ede7c10 */ /* 0x001fc8000ff3e0ff */
[----:B--2---:R-:W-:-:S05]  /*83c0*/  IADD3.X R223, R13, UR13, RZ, P1, !PT ;  /* 0x0000000d0ddf7c10 */ /* 0x004fca0008ffe4ff */
[----:B------:R0:W2:Y:S02]  /*83d0*/  LDG.E.U8 R252, desc[UR28][R222.64] ;  /* 0x0000001cdefc7981 */ /* 0x0000a4000c1e1100 */
[----:B0-----:R-:W-:-:S04]  /*83e0*/  IADD3 R222, P1, R12, UR4, RZ ;  /* 0x000000040cde7c10 */ /* 0x001fc8000ff3e0ff */
[----:B----4-:R-:W-:-:S05]  /*83f0*/  IADD3.X R223, R6, UR13, RZ, P1, !PT ;  /* 0x0000000d06df7c10 */ /* 0x010fca0008ffe4ff */
[----:B------:R0:W4:Y:S01]  /*8400*/  LDG.E.U8 R222, desc[UR28][R222.64] ;  /* 0x0000001cdede7981 */ /* 0x000122000c1e1100 */
[----:B------:R-:W-:Y:S06]  /*8410*/  BAR.SYNC.DEFER_BLOCKING 0x0 ;  /* 0x0000000000007b1d */ /* 0x000fec0000010000 */
        /* <DEDUP_REMOVED lines=12> */
[----:B------:R0:W-:Y:S01]  /*84e0*/  STS.U8 [R0+UR19+0x5800], R19 ;  /* 0x0058001300007988 */ /* 0x0001e20008000013 */
[----:B-1----:R-:W-:Y:S01]  /*84f0*/  FMUL R17, R186, UR16 ;  /* 0x00000010ba117c20 */ /* 0x002fe20008400000 */
[----:B0-----:R-:W-:-:S05]  /*8500*/  FMUL R19, R187, UR16 ;  /* 0x00000010bb137c20 */ /* 0x001fca0008400000 */
[----:B------:R-:W-:Y:S01]  /*8510*/  FMNMX R17, R17, R19, !PT ;  /* 0x0000001311117209 */ /* 0x000fe20007800000 */
[----:B------:R-:W-:-:S05]  /*8520*/  FMUL R19, R190, UR16 ;  /* 0x00000010be137c20 */ /* 0x000fca0008400000 */
        /* <DEDUP_REMOVED lines=27> */
[----:B------:R0:W-:Y:S04]  /*86e0*/  STS.U8 [R0+UR19+0x5a00], R20 ;  /* 0x005a001400007988 */ /* 0x0001e80008000013 */
[----:B------:R-:W1:Y:S04]  /*86f0*/  SHFL.BFLY PT, R17, R19, 0x2, 0x1f ;  /* 0x0c401f0013117f89 */ /* 0x000e6800000e0000 */
[----:B------:R0:W-:Y:S02]  /*8700*/  STS.U8 [R0+UR19+0x5c00], R21 ;  /* 0x005c001500007988 */ /* 0x0001e40008000013 */
[----:B0-----:R-:W-:Y:S01]  /*8710*/  FMUL R20, R154, UR16 ;  /* 0x000000109a147c20 */ /* 0x001fe20008400000 */
[----:B------:R-:W-:-:S05]  /*8720*/  FMUL R21, R155, UR16 ;  /* 0x000000109b157c20 */ /* 0x000fca0008400000 */
[----:B------:R-:W-:Y:S01]  /*8730*/  FMNMX R20, R20, R21, !PT ;  /* 0x0000001514147209 */ /* 0x000fe20007800000 */
[----:B------:R-:W-:-:S05]  /*8740*/  FMUL R21, R158, UR16 ;  /* 0x000000109e157c20 */ /* 0x000fca0008400000 */
[----:B------:R-:W-:Y:S01]  /*8750*/  FMNMX R20, R21, R20, !PT ;  /* 0x0000001415147209 */ /* 0x000fe20007800000 */
[----:B------:R-:W-:Y:S01]  /*8760*/  FMUL R21, R159, UR16 ;  /* 0x000000109f157c20 */ /* 0x000fe20008400000 */
[----:B-1----:R-:W-:-:S04]  /*8770*/  FMNMX R17, R19, R17, !PT ;  /* 0x0000001113117209 */ /* 0x002fc80007800000 */
[----:B------:R-:W-:Y:S01]  /*8780*/  FMNMX R20, R21, R20, !PT ;  /* 0x0000001415147209 */ /* 0x000fe20007800000 */
[----:B------:R-:W-:Y:S01]  /*8790*/  FMUL R21, R162, UR16 ;  /* 0x00000010a2157c20 */ /* 0x000fe20008400000 */
[----:B------:R-:W-:-:S04]  /*87a0*/  FMUL R19, R163, UR16 ;  /* 0x00000010a3137c20 */ /* 0x000fc80008400000 */
[----:B------:R-:W-:-:S04]  /*87b0*/  FMNMX R20, R21, R20, !PT ;  /* 0x0000001415147209 */ /* 0x000fc80007800000 */
[----:B------:R-:W-:Y:S02]  /*87c0*/  FMNMX R20, R19, R20, !PT ;  /* 0x0000001413147209 */ /* 0x000fe40007800000 */
[----:B------:R-:W0:Y:S01]  /*87d0*/  SHFL.BFLY PT, R19, R17, 0x1, 0x1f ;  /* 0x0c201f0011137f89 */ /* 0x000e2200000e0000 */
[----:B------:R-:W-:-:S05]  /*87e0*/  FMUL R21, R166, UR16 ;  /* 0x00000010a6157c20 */ /* 0x000fca0008400000 */
[----:B------:R-:W-:Y:S01]  /*87f0*/  FMNMX R20, R21, R20, !PT ;  /* 0x0000001415147209 */ /* 0x000fe20007800000 */
[----:B------:R-:W-:Y:S01]  /*8800*/  FMUL R21, R167, UR16 ;  /* 0x00000010a7157c20 */ /* 0x000fe20008400000 */
[----:B------:R1:W-:Y:S01]  /*8810*/  STS.U8 [R0+UR19+0x5e00], R22 ;  /* 0x005e001600007988 */ /* 0x0003e20008000013 */
[----:B------:R-:W-:-:S03]  /*8820*/  FMUL R23, R170, UR16 ;  /* 0x00000010aa177c20 */ /* 0x000fc60008400000 */
[----:B------:R-:W-:Y:S01]  /*8830*/  FMNMX R20, R21, R20, !PT ;  /* 0x0000001415147209 */ /* 0x000fe20007800000 */
[----:B------:R-:W-:Y:S01]  /*8840*/  FMUL R21, R184, UR16 ;  /* 0x00000010b8157c20 */ /* 0x000fe20008400000 */
[----:B-1----:R-:W-:Y:S02]  /*8850*/  FMUL R22, R185, UR16 ;  /* 0x00000010b9167c20 */ /* 0x002fe40008400000 */
[----:B------:R-:W-:Y:S02]  /*8860*/  FMNMX R20, R23, R20, !PT ;  /* 0x0000001417147209 */ /* 0x000fe40007800000 */
[----:B0-----:R-:W-:Y:S01]  /*8870*/  FMNMX R19, R17, R19, !PT ;  /* 0x0000001311137209 */ /* 0x001fe20007800000 */
[----:B------:R-:W-:Y:S01]  /*8880*/  FMUL R17, R171, UR16 ;  /* 0x00000010ab117c20 */ /* 0x000fe20008400000 */
[----:B------:R-:W-:Y:S01]  /*8890*/  FMNMX R21, R21, R22, !PT ;  /* 0x0000001615157209 */ /* 0x000fe20007800000 */
[----:B------:R-:W-:-:S03]  /*88a0*/  FMUL R22, R188, UR16 ;  /* 0x00000010bc167c20 */ /* 0x000fc60008400000 */
[----:B------:R-:W-:Y:S01]  /*88b0*/  FMNMX R17, R17, R20, !PT ;  /* 0x0000001411117209 */ /* 0x000fe20007800000 */
[----:B------:R-:W-:Y:S01]  /*88c0*/  FMUL R20, R189, UR16 ;  /* 0x00000010bd147c20 */ /* 0x000fe20008400000 */
[----:B------:R-:W-:Y:S01]  /*88d0*/  FMNMX R21, R22, R21, !PT ;  /* 0x0000001516157209 */ /* 0x000fe20007800000 */
[----:B------:R-:W-:-:S03]  /*88e0*/  FMUL R22, R174, UR16 ;  /* 0x00000010ae167c20 */ /* 0x000fc60008400000 */
[----:B------:R-:W-:Y:S01]  /*88f0*/  FMNMX R20, R20, R21, !PT ;  /* 0x0000001514147209 */ /* 0x000fe20007800000 */
[----:B------:R-:W-:Y:S01]  /*8900*/  FMUL R21, R175, UR16 ;  /* 0x00000010af157c20 */ /* 0x000fe20008400000 */
[----:B------:R-:W-:-:S04]  /*8910*/  FMNMX R17, R22, R17, !PT ;  /* 0x0000001116117209 */ /* 0x000fc80007800000 */
        /* <DEDUP_REMOVED lines=10> */
[----:B------:R-:W-:Y:S02]  /*89c0*/  FMNMX R21, R21, R20, !PT ;  /* 0x0000001415157209 */ /* 0x000fe40007800000 */
[----:B------:R-:W0:Y:S01]  /*89d0*/  SHFL.BFLY PT, R20, R17, 0x2, 0x1f ;  /* 0x0c401f0011147f89 */ /* 0x000e2200000e0000 */
[----:B------:R-:W-:-:S05]  /*89e0*/  FMNMX R19, R19, R18, !PT ;  /* 0x0000001213137209 */ /* 0x000fca0007800000 */
[----:B------:R-:W-:Y:S01]  /*89f0*/  FFMA R23, R199, UR16, -R19 ;  /* 0x00000010c7177c23 */ /* 0x000fe20008000813 */
[----:B------:R-:W-:-:S03]  /*8a00*/  FMUL R22, R193, UR16 ;  /* 0x00000010c1167c20 */ /* 0x000fc60008400000 */
[----:B------:R-:W-:Y:S02]  /*8a10*/  FMUL R23, R23, 1.4426950216293334961 ;  /* 0x3fb8aa3b17177820 */ /* 0x000fe40000400000 */
[----:B------:R-:W-:Y:S02]  /*8a20*/  FMNMX R22, R22, R21, !PT ;  /* 0x0000001516167209 */ /* 0x000fe40007800000 */
[----:B------:R1:W-:Y:S02]  /*8a30*/  MUFU.EX2 R8, R23 ;  /* 0x0000001700087308 */ /* 0x0003e40000000800 */
[----:B-1----:R-:W-:Y:S01]  /*8a40*/  FMUL R23, R196, UR16 ;  /* 0x00000010c4177c20 */ /* 0x002fe20008400000 */
[----:B0-----:R-:W-:Y:S01]  /*8a50*/  FMNMX R20, R17, R20, !PT ;  /* 0x0000001411147209 */ /* 0x001fe20007800000 */
[----:B------:R-:W-:-:S03]  /*8a60*/  FMUL R17, R197, UR16 ;  /* 0x00000010c5117c20 */ /* 0x000fc60008400000 */
[----:B------:R-:W-:-:S04]  /*8a70*/  FMNMX R22, R23, R22, !PT ;  /* 0x0000001617167209 */ /* 0x000fc80007800000 */
[----:B------:R-:W-:Y:S02]  /*8a80*/  FMNMX R22, R17, R22, !PT ;  /* 0x0000001611167209 */ /* 0x000fe40007800000 */
[----:B------:R-:W0:Y:S01]  /*8a90*/  SHFL.BFLY PT, R17, R20, 0x1, 0x1f ;  /* 0x0c201f0014117f89 */ /* 0x000e2200000e0000 */
[----:B------:R-:W-:-:S05]  /*8aa0*/  FMUL R23, R200, UR16 ;  /* 0x00000010c8177c20 */ /* 0x000fca0008400000 */
[----:B------:R-:W-:Y:S01]  /*8ab0*/  FMNMX R22, R23, R22, !PT ;  /* 0x0000001617167209 */ /* 0x000fe20007800000 */
[----:B------:R-:W-:-:S05]  /*8ac0*/  FMUL R23, R201, UR16 ;  /* 0x00000010c9177c20 */ /* 0x000fca0008400000 */
[----:B------:R-:W-:Y:S01]  /*8ad0*/  FMNMX R22, R23, R22, !PT ;  /* 0x0000001617167209 */ /* 0x000fe20007800000 */
[----:B------:R-:W-:-:S05]  /*8ae0*/  FMUL R23, R204, UR16 ;  /* 0x00000010cc177c20 */ /* 0x000fca0008400000 */
[----:B------:R-:W-:Y:S02]  /*8af0*/  FMNMX R22, R23, R22, !PT ;  /* 0x0000001617167209 */ /* 0x000fe40007800000 */
[----:B0-----:R-:W-:Y:S01]  /*8b00*/  FMNMX R17, R20, R17, !PT ;  /* 0x0000001114117209 */ /* 0x001fe20007800000 */
[----:B------:R-:W-:-:S05]  /*8b10*/  FMUL R20, R205, UR16 ;  /* 0x00000010cd147c20 */ /* 0x000fca0008400000 */
[----:B------:R-:W-:Y:S01]  /*8b20*/  FMNMX R20, R20, R22, !PT ;  /* 0x0000001614147209 */ /* 0x000fe20007800000 */
[----:B------:R-:W-:Y:S01]  /*8b30*/  FMUL R22, R208, UR16 ;  /* 0x00000010d0167c20 */ /* 0x000fe20008400000 */
[----:B------:R-:W-:Y:S01]  /*8b40*/  FMNMX R17, R17, R4, !PT ;  /* 0x0000000411117209 */ /* 0x000fe20007800000 */
[----:B------:R-:W-:-:S03]  /*8b50*/  FFMA R186, R186, UR16, -R19 ;  /* 0x00000010baba7c23 */ /* 0x000fc60008000813 */
[----:B------:R-:W-:Y:S01]  /*8b60*/  FMNMX R20, R22, R20, !PT ;  /* 0x0000001416147209 */ /* 0x000fe20007800000 */
[----:B------:R-:W-:Y:S01]  /*8b70*/  FMUL R22, R209, UR16 ;  /* 0x00000010d1167c20 */ /* 0x000fe20008400000 */
[----:B------:R-:W-:Y:S01]  /*8b80*/  FFMA R154, R154, UR16, -R17 ;  /* 0x000000109a9a7c23 */ /* 0x000fe20008000811 */
[----:B------:R-:W-:-:S03]  /*8b90*/  FMUL R186, R186, 1.4426950216293334961 ;  /* 0x3fb8aa3bbaba7820 */ /* 0x000fc60000400000 */
[----:B------:R-:W-:Y:S01]  /*8ba0*/  FMUL R154, R154, 1.4426950216293334961 ;  /* 0x3fb8aa3b9a9a7820 */ /* 0x000fe20000400000 */
[----:B------:R-:W-:Y:S01]  /*8bb0*/  FMNMX R20, R22, R20, !PT ;  /* 0x0000001416147209 */ /* 0x000fe20007800000 */
[----:B------:R-:W-:Y:S01]  /*8bc0*/  FMUL R22, R212, UR16 ;  /* 0x00000010d4167c20 */ /* 0x000fe20008400000 */
[----:B------:R0:W1:Y:S01]  /*8bd0*/  MUFU.EX2 R9, R186 ;  /* 0x000000ba00097308 */ /* 0x0000620000000800 */
[----:B------:R-:W-:Y:S01]  /*8be0*/  FFMA R215, R215, UR16, -R19 ;  /* 0x00000010d7d77c23 */ /* 0x000fe20008000813 */
[----:B------:R-:W-:Y:S01]  /*8bf0*/  FMUL R21, R153, UR16 ;  /* 0x0000001099157c20 */ /* 0x000fe20008400000 */
[----:B------:R-:W-:Y:S01]  /*8c00*/  FFMA R155, R155, UR16, -R17 ;  /* 0x000000109b9b7c23 */ /* 0x000fe20008000811 */
[----:B------:R-:W-:-:S04]  /*8c10*/  FMNMX R20, R22, R20, !PT ;  /* 0x0000001416147209 */ /* 0x000fc80007800000 */
[----:B------:R3:W-:Y:S01]  /*8c20*/  MUFU.EX2 R223, R154 ;  /* 0x0000009a00df7308 */ /* 0x0007e20000000800 */
[----:B0-----:R-:W-:Y:S01]  /*8c30*/  FMUL R186, R152, UR16 ;  /* 0x0000001098ba7c20 */ /* 0x001fe20008400000 */
[----:B------:R-:W-:Y:S01]  /*8c40*/  FMUL R215, R215, 1.4426950216293334961 ;  /* 0x3fb8aa3bd7d77820 */ /* 0x000fe20000400000 */
[----:B------:R-:W-:Y:S01]  /*8c50*/  FMUL R155, R155, 1.4426950216293334961 ;  /* 0x3fb8aa3b9b9b7820 */ /* 0x000fe20000400000 */
[----:B---3--:R-:W-:Y:S02]  /*8c60*/  FMUL R154, R213, UR16 ;  /* 0x00000010d59a7c20 */ /* 0x008fe40008400000 */
[----:B------:R-:W-:Y:S01]  /*8c70*/  FMNMX R21, R186, R21, !PT ;  /* 0x00000015ba157209 */ /* 0x000fe20007800000 */
[----:B------:R-:W-:Y:S02]  /*8c80*/  FFMA R186, R207, UR16, -R19 ;  /* 0x00000010cfba7c23 */ /* 0x000fe40008000813 */
[----:B------:R-:W-:Y:S01]  /*8c90*/  FMNMX R154, R154, R20, !PT ;  /* 0x000000149a9a7209 */ /* 0x000fe20007800000 */
[----:B------:R-:W-:Y:S01]  /*8ca0*/  MUFU.EX2 R225, R215 ;  /* 0x000000d700e17308 */ /* 0x000fe20000000800 */
[----:B------:R-:W-:-:S07]  /*8cb0*/  FMUL R186, R186, 1.4426950216293334961 ;  /* 0x3fb8aa3bbaba7820 */ /* 0x000fce0000400000 */
[----:B------:R0:W-:Y:S01]  /*8cc0*/  MUFU.EX2 R215, R155 ;  /* 0x0000009b00d77308 */ /* 0x0001e20000000800 */
[----:B------:R-:W-:Y:S01]  /*8cd0*/  FFMA R214, R214, UR16, -R19 ;  /* 0x00000010d6d67c23 */ /* 0x000fe20008000813 */
[----:B0-----:R-:W0:Y:S06]  /*8ce0*/  SHFL.BFLY PT, R155, R154, 0x2, 0x1f ;  /* 0x0c401f009a9b7f89 */ /* 0x001e2c00000e0000 */
[----:B------:R3:W-:Y:S01]  /*8cf0*/  MUFU.EX2 R12, R186 ;  /* 0x000000ba000c7308 */ /* 0x0007e20000000800 */
[----:B------:R-:W-:Y:S01]  /*8d00*/  FFMA R158, R158, UR16, -R17 ;  /* 0x000000109e9e7c23 */ /* 0x000fe20008000811 */
[----:B------:R-:W-:Y:S01]  /*8d10*/  FMUL R22, R157, UR16 ;  /* 0x000000109d167c20 */ /* 0x000fe20008400000 */
[----:B------:R-:W-:Y:S01]  /*8d20*/  FMUL R214, R214, 1.4426950216293334961 ;  /* 0x3fb8aa3bd6d67820 */ /* 0x000fe20000400000 */
[----:B---3--:R-:W-:Y:S01]  /*8d30*/  FMUL R186, R156, UR16 ;  /* 0x000000109cba7c20 */ /* 0x008fe20008400000 */
[----:B------:R-:W-:Y:S01]  /*8d40*/  FFMA R211, R211, UR16, -R19 ;  /* 0x00000010d3d37c23 */ /* 0x000fe20008000813 */
[----:B------:R-:W-:-:S03]  /*8d50*/  FMUL R158, R158, 1.4426950216293334961 ;  /* 0x3fb8aa3b9e9e7820 */ /* 0x000fc60000400000 */
[----:B------:R-:W-:Y:S01]  /*8d60*/  FMNMX R21, R186, R21, !PT ;  /* 0x00000015ba157209 */ /* 0x000fe20007800000 */
[----:B------:R-:W-:Y:S01]  /*8d70*/  FMUL R23, R160, UR16 ;  /* 0x00000010a0177c20 */ /* 0x000fe20008400000 */
[----:B------:R-:W-:Y:S01]  /*8d80*/  FMUL R211, R211, 1.4426950216293334961 ;  /* 0x3fb8aa3bd3d37820 */ /* 0x000fe20000400000 */
[----:B------:R-:W-:Y:S01]  /*8d90*/  MUFU.EX2 R233, R214 ;  /* 0x000000d600e97308 */ /* 0x000fe20000000800 */
[----:B------:R-:W-:-:S04]  /*8da0*/  FMNMX R22, R22, R21, !PT ;  /* 0x0000001516167209 */ /* 0x000fc80007800000 */
[----:B------:R-:W-:-:S03]  /*8db0*/  FMNMX R23, R23, R22, !PT ;  /* 0x0000001617177209 */ /* 0x000fc60007800000 */
[----:B------:R3:W-:Y:S01]  /*8dc0*/  MUFU.EX2 R214, R158 ;  /* 0x0000009e00d67308 */ /* 0x0007e20000000800 */
[----:B0-----:R-:W-:Y:S01]  /*8dd0*/  FMNMX R154, R154, R155, !PT ;  /* 0x0000009b9a9a7209 */ /* 0x001fe20007800000 */
[----:B---3--:R-:W-:-:S06]  /*8de0*/  FMUL R158, R161, UR16 ;  /* 0x00000010a19e7c20 */ /* 0x008fcc0008400000 */
[----:B------:R0:W-:Y:S01]  /*8df0*/  MUFU.EX2 R14, R211 ;  /* 0x000000d3000e7308 */ /* 0x0001e20000000800 */
[----:B------:R-:W-:Y:S01]  /*8e00*/  FMUL R155, R165, UR16 ;  /* 0x00000010a59b7c20 */ /* 0x000fe20008400000 */
[----:B------:R-:W-:Y:S01]  /*8e10*/  FMNMX R158, R158, R23, !PT ;  /* 0x000000179e9e7209 */ /* 0x000fe20007800000 */
[----:B0-----:R-:W-:Y:S01]  /*8e20*/  FFMA R211, R159, UR16, -R17 ;  /* 0x000000109fd37c23 */ /* 0x001fe20008000811 */
[----:B------:R-:W-:-:S05]  /*8e30*/  FMUL R159, R164, UR16 ;  /* 0x00000010a49f7c20 */ /* 0x000fca0008400000 */
        /* <DEDUP_REMOVED lines=8> */
[----:B------:R-:W-:Y:S01]  /*8ec0*/  FMNMX R158, R159, R158, !PT ;  /* 0x0000009e9f9e7209 */ /* 0x000fe20007800000 */
[----:B------:R-:W-:Y:S01]  /*8ed0*/  FMUL R159, R173, UR16 ;  /* 0x00000010ad9f7c20 */ /* 0x000fe20008400000 */
[----:B0-----:R-:W-:Y:S01]  /*8ee0*/  FMNMX R155, R154, R155, !PT ;  /* 0x0000009b9a9b7209 */ /* 0x001fe20007800000 */
[----:B------:R-:W-:-:S03]  /*8ef0*/  FFMA R154, R182, UR16, -R17 ;  /* 0x00000010b69a7c23 */ /* 0x000fc60008000811 */
[----:B------:R-:W-:Y:S01]  /*8f00*/  FMNMX R158, R159, R158, !PT ;  /* 0x0000009e9f9e7209 */ /* 0x000fe20007800000 */
[----:B------:R-:W-:Y:S01]  /*8f10*/  FFMA R159, R183, UR16, -R17 ;  /* 0x00000010b79f7c23 */ /* 0x000fe20008000811 */
[----:B------:R-:W-:Y:S01]  /*8f20*/  FMNMX R182, R155, R16, !PT ;  /* 0x000000109bb67209 */ /* 0x000fe20007800000 */
[----:B------:R-:W-:Y:S02]  /*8f30*/  FMUL R154, R154, 1.4426950216293334961 ;  /* 0x3fb8aa3b9a9a7820 */ /* 0x000fe40000400000 */
[----:B------:R-:W-:Y:S02]  /*8f40*/  FMUL R159, R159, 1.4426950216293334961 ;  /* 0x3fb8aa3b9f9f7820 */ /* 0x000fe40000400000 */
[----:B------:R0:W-:Y:S01]  /*8f50*/  MUFU.EX2 R183, R154 ;  /* 0x0000009a00b77308 */ /* 0x0001e20000000800 */
[----:B------:R-:W-:Y:S01]  /*8f60*/  FFMA R155, R184, UR16, -R182 ;  /* 0x00000010b89b7c23 */ /* 0x000fe200080008b6 */
[----:B0-----:R-:W-:-:S06]  /*8f70*/  FMUL R154, R176, UR16 ;  /* 0x00000010b09a7c20 */ /* 0x001fcc0008400000 */
[----:B------:R0:W-:Y:S01]  /*8f80*/  MUFU.EX2 R184, R159 ;  /* 0x0000009f00b87308 */ /* 0x0001e20000000800 */
[----:B------:R-:W-:Y:S01]  /*8f90*/  FMNMX R154, R154, R158, !PT ;  /* 0x0000009e9a9a7209 */ /* 0x000fe20007800000 */
[----:B0-----:R-:W-:Y:S01]  /*8fa0*/  FMUL R159, R155, 1.4426950216293334961 ;  /* 0x3fb8aa3b9b9f7820 */ /* 0x001fe20000400000 */
[----:B------:R-:W-:-:S05]  /*8fb0*/  FMUL R155, R177, UR16 ;  /* 0x00000010b19b7c20 */ /* 0x000fca0008400000 */
[----:B------:R-:W-:Y:S01]  /*8fc0*/  FMNMX R154, R155, R154, !PT ;  /* 0x0000009a9b9a7209 */ /* 0x000fe20007800000 */
[----:B------:R-:W-:-:S05]  /*8fd0*/  FMUL R155, R180, UR16 ;  /* 0x00000010b49b7c20 */ /* 0x000fca0008400000 */
[----:B------:R-:W-:Y:S01]  /*8fe0*/  FMNMX R154, R155, R154, !PT ;  /* 0x0000009a9b9a7209 */ /* 0x000fe20007800000 */
[----:B------:R-:W-:-:S05]  /*8ff0*/  FMUL R155, R181, UR16 ;  /* 0x00000010b59b7c20 */ /* 0x000fca0008400000 */
[----:B------:R-:W-:-:S05]  /*9000*/  FMNMX R154, R155, R154, !PT ;  /* 0x0000009a9b9a7209 */ /* 0x000fca0007800000 */
[----:B------:R-:W0:Y:S01]  /*9010*/  SHFL.BFLY PT, R155, R154, 0x2, 0x1f ;  /* 0x0c401f009a9b7f89 */ /* 0x000e2200000e0000 */
[--C-:B------:R-:W-:Y:S01]  /*9020*/  FFMA R187, R187, UR16, -R19.reuse ;  /* 0x00000010bbbb7c23 */ /* 0x100fe20008000813 */
[--C-:B------:R-:W-:Y:S01]  /*9030*/  FFMA R190, R190, UR16, -R19.reuse ;  /* 0x00000010bebe7c23 */ /* 0x100fe20008000813 */
[----:B------:R-:W-:Y:S01]  /*9040*/  FFMA R191, R191, UR16, -R19 ;  /* 0x00000010bfbf7c23 */ /* 0x000fe20008000813 */
[----:B0-----:R-:W-:-:S05]  /*9050*/  FMNMX R154, R154, R155, !PT ;  /* 0x0000009b9a9a7209 */ /* 0x001fca0007800000 */
[----:B------:R-:W0:Y:S01]  /*9060*/  SHFL.BFLY PT, R155, R154, 0x1, 0x1f ;  /* 0x0c201f009a9b7f89 */ /* 0x000e2200000e0000 */
[--C-:B------:R-:W-:Y:S01]  /*9070*/  FFMA R194, R194, UR16, -R19.reuse ;  /* 0x00000010c2c27c23 */ /* 0x100fe20008000813 */
[----:B------:R-:W-:Y:S01]  /*9080*/  FMUL R187, R187, 1.4426950216293334961 ;  /* 0x3fb8aa3bbbbb7820 */ /* 0x000fe20000400000 */
[----:B------:R-:W-:Y:S01]  /*9090*/  FFMA R195, R195, UR16, -R19 ;  /* 0x00000010c3c37c23 */ /* 0x000fe20008000813 */
[----:B------:R-:W-:Y:S01]  /*90a0*/  FMUL R190, R190, 1.4426950216293334961 ;  /* 0x3fb8aa3bbebe7820 */ /* 0x000fe20000400000 */
[----:B------:R-:W-:Y:S01]  /*90b0*/  FMUL R191, R191, 1.4426950216293334961 ;  /* 0x3fb8aa3bbfbf7820 */ /* 0x000fe20000400000 */
[----:B------:R-:W-:Y:S01]  /*90c0*/  FMUL R194, R194, 1.4426950216293334961 ;  /* 0x3fb8aa3bc2c27820 */ /* 0x000fe20000400000 */
[----:B------:R-:W3:Y:S01]  /*90d0*/  MUFU.EX2 R7, R187 ;  /* 0x000000bb00077308 */ /* 0x000ee20000000800 */
[----:B------:R-:W-:-:S07]  /*90e0*/  FMUL R195, R195, 1.4426950216293334961 ;  /* 0x3fb8aa3bc3c37820 */ /* 0x000fce0000400000 */
[----:B------:R-:W2:Y:S08]  /*90f0*/  MUFU.EX2 R6, R190 ;  /* 0x000000be00067308 */ /* 0x000eb00000000800 */
[----:B------:R-:W4:Y:S01]  /*9100*/  MUFU.EX2 R5, R191 ;  /* 0x000000bf00057308 */ /* 0x000f220000000800 */
[----:B0-----:R-:W-:-:S07]  /*9110*/  FMNMX R155, R154, R155, !PT ;  /* 0x0000009b9a9b7209 */ /* 0x001fce0007800000 */
[----:B------:R-:W-:Y:S01]  /*9120*/  MUFU.EX2 R3, R194 ;  /* 0x000000c200037308 */ /* 0x000fe20000000800 */
[----:B------:R-:W-:-:S07]  /*9130*/  FMNMX R199, R155, R15, !PT ;  /* 0x0000000f9bc77209 */ /* 0x000fce0007800000 */
[----:B------:R0:W4:Y:S01]  /*9140*/  MUFU.EX2 R2, R195 ;  /* 0x000000c300027308 */ /* 0x0001220000000800 */
[----:B------:R-:W-:Y:S01]  /*9150*/  FFMA R203, R203, UR16, -R19 ;  /* 0x00000010cbcb7c23 */ /* 0x000fe20008000813 */
[--C-:B------:R-:W-:Y:S01]  /*9160*/  FFMA R156, R156, UR16, -R199.reuse ;  /* 0x000000109c9c7c23 */ /* 0x100fe200080008c7 */
[----:B------:R-:W-:Y:S01]  /*9170*/  FFMA R204, R204, UR16, -R182 ;  /* 0x00000010cccc7c23 */ /* 0x000fe200080008b6 */
[----:B------:R-:W-:Y:S01]  /*9180*/  FFMA R153, R153, UR16, -R199 ;  /* 0x0000001099997c23 */ /* 0x000fe200080008c7 */
[----:B-1----:R1:W-:Y:S01]  /*9190*/  STL [R1+0x40], R9 ;  /* 0x0000400901007387 */ /* 0x0023e20000100800 */
[----:B------:R-:W-:Y:S01]  /*91a0*/  FMUL R203, R203, 1.4426950216293334961 ;  /* 0x3fb8aa3bcbcb7820 */ /* 0x000fe20000400000 */
[----:B------:R-:W-:Y:S01]  /*91b0*/  FMUL R156, R156, 1.4426950216293334961 ;  /* 0x3fb8aa3b9c9c7820 */ /* 0x000fe20000400000 */
[----:B------:R-:W-:Y:S01]  /*91c0*/  FMUL R153, R153, 1.4426950216293334961 ;  /* 0x3fb8aa3b99997820 */ /* 0x000fe20000400000 */
[----:B---3--:R-:W-:Y:S01]  /*91d0*/  STL [R1+0x3c], R7 ;  /* 0x00003c0701007387 */ /* 0x008fe20000100800 */
[----:B0-----:R-:W-:-:S03]  /*91e0*/  FMUL R195, R204, 1.4426950216293334961 ;  /* 0x3fb8aa3bccc37820 */ /* 0x001fc60000400000 */
[----:B--2---:R-:W-:Y:S01]  /*91f0*/  STL [R1+0x38], R6 ;  /* 0x0000380601007387 */ /* 0x004fe20000100800 */
[----:B------:R0:W-:Y:S03]  /*9200*/  MUFU.EX2 R204, R156 ;  /* 0x0000009c00cc7308 */ /* 0x0001e60000000800 */
[----:B----4-:R-:W-:Y:S01]  /*9210*/  STL [R1+0x34], R5 ;  /* 0x0000340501007387 */ /* 0x010fe20000100800 */
[----:B------:R-:W-:-:S03]  /*9220*/  F2FP.SATFINITE.E4M3.F32.PACK_AB_MERGE_C R155, R2, R3, RZ ;  /* 0x00000003029b723e */ /* 0x000fc600048070ff */
[----:B------:R-:W-:Y:S01]  /*9230*/  STL [R1+0x30], R3 ;  /* 0x0000300301007387 */ /* 0x000fe20000100800 */
[----:B------:R-:W-:Y:S01]  /*9240*/  MUFU.EX2 R10, R203 ;  /* 0x000000cb000a7308 */ /* 0x000fe20000000800 */
[----:B0-----:R-:W-:Y:S02]  /*9250*/  F2FP.SATFINITE.E4M3.F32.PACK_AB_MERGE_C R156, R7, R9, RZ ;  /* 0x00000009079c723e */ /* 0x001fe400048070ff */
[----:B------:R0:W-:Y:S04]  /*9260*/  STL [R1+0x4], R2 ;  /* 0x0000040201007387 */ /* 0x0001e80000100800 */
[----:B-1----:R-:W2:Y:S01]  /*9270*/  LDL.LU R9, [R1+0x2e8] ;  /* 0x0002e80001097983 */ /* 0x002ea20000300800 */
[----:B------:R1:W-:Y:S03]  /*9280*/  MUFU.EX2 R203, R153 ;  /* 0x0000009900cb7308 */ /* 0x0003e60000000800 */
[----:B0-----:R-:W3:Y:S01]  /*9290*/  LDL.LU R2, [R1+0x2c] ;  /* 0x00002c0001027983 */ /* 0x001ee20000300800 */
[----:B-1----:R-:W-:-:S03]  /*92a0*/  F2FP.SATFINITE.E4M3.F32.PACK_AB_MERGE_C R153, R5, R6, RZ ;  /* 0x000000060599723e */ /* 0x002fc600048070ff */
[----:B------:R-:W4:Y:S04]  /*92b0*/  LDL.LU R5, [R1+0x20] ;  /* 0x0000200001057983 */ /* 0x000f280000300800 */
[----:B------:R-:W2:Y:S04]  /*92c0*/  LDL.LU R6, [R1+0x14] ;  /* 0x0000140001067983 */ /* 0x000ea80000300800 */
[----:B------:R-:W2:Y:S01]  /*92d0*/  LDL.LU R3, [R1+0x8] ;  /* 0x0000080001037983 */ /* 0x000ea20000300800 */
[----:B------:R-:W0:Y:S02]  /*92e0*/  S2R R7, SR_TID.X ;  /* 0x0000000000077919 */ /* 0x000e240000002100 */
[----:B0-----:R-:W-:-:S04]  /*92f0*/  LOP3.LUT R7, R7, 0x7f, RZ, 0xc0, !PT ;  /* 0x0000007f07077812 */ /* 0x001fc800078ec0ff */
[----:B------:R-:W-:-:S05]  /*9300*/  LOP3.LUT R7, R7, 0x10, RZ, 0x3c, !PT ;  /* 0x0000001007077812 */ /* 0x000fca00078e3cff */
[----:B------:R-:W-:Y:S04]  /*9310*/  STS.U8 [R7+UR19+0x4a80], R251 ;  /* 0x004a80fb07007988 */ /* 0x000fe80008000013 */
[----:B------:R-:W-:Y:S04]  /*9320*/  STS.U8 [R7+UR19+0x4c80], R245 ;  /* 0x004c80f507007988 */ /* 0x000fe80008000013 */
[----:B------:R-:W-:Y:S04]  /*9330*/  STS.U8 [R7+UR19+0x4e80], R239 ;  /* 0x004e80ef07007988 */ /* 0x000fe80008000013 */
[----:B------:R-:W-:Y:S04]  /*9340*/  STS.U8 [R7+UR19+0x5080], R231 ;  /* 0x005080e707007988 */ /* 0x000fe80008000013 */
[----:B------:R-:W-:Y:S04]  /*9350*/  STS.U8 [R7+UR19+0x5280], R220 ;  /* 0x005280dc07007988 */ /* 0x000fe80008000013 */
[----:B------:R-:W-:Y:S04]  /*9360*/  STS.U8 [R7+UR19+0x5480], R218 ;  /* 0x005480da07007988 */ /* 0x000fe80008000013 */
[----:B------:R-:W-:Y:S04]  /*9370*/  STS.U8 [R7+UR19+0x5680], R226 ;  /* 0x005680e207007988 */ /* 0x000fe80008000013 */
[----:B---3--:R0:W-:Y:S04]  /*9380*/  STS.U8 [R7+UR19+0x4080], R2 ;  /* 0x0040800207007988 */ /* 0x0081e80008000013 */
[----:B----4-:R1:W-:Y:S04]  /*9390*/  STS.U8 [R7+UR19+0x4280], R5 ;  /* 0x0042800507007988 */ /* 0x0103e80008000013 */
[----:B0-----:R-:W3:Y:S04]  /*93a0*/  LDL.LU R2, [R1+0x2e4] ;  /* 0x0002e40001027983 */ /* 0x001ee80000300800 */
[----:B--2---:R0:W-:Y:S04]  /*93b0*/  STS.U8 [R7+UR19+0x4480], R6 ;  /* 0x0044800607007988 */ /* 0x0041e80008000013 */
[----:B-1----:R-:W2:Y:S04]  /*93c0*/  LDL.LU R5, [R1+0x2e0] ;  /* 0x0002e00001057983 */ /* 0x002ea80000300800 */
[----:B0-----:R-:W4:Y:S04]  /*93d0*/  LDL.LU R6, [R1+0x2dc] ;  /* 0x0002dc0001067983 */ /* 0x001f280000300800 */
[----:B------:R0:W-:Y:S04]  /*93e0*/  STS.U8 [R7+UR19+0x4680], R3 ;  /* 0x0046800307007988 */ /* 0x0001e80008000013 */
[----:B0-----:R-:W3:Y:S04]  /*93f0*/  LDL.LU R3, [R1+0x2d8] ;  /* 0x0002d80001037983 */ /* 0x001ee80000300800 */
[----:B------:R-:W3:Y:S04]  /*9400*/  LDL.LU R251, [R1+0xc] ;  /* 0x00000c0001fb7983 */ /* 0x000ee80000300800 */
[----:B------:R-:W3:Y:S04]  /*9410*/  LDL.LU R245, [R1+0x18] ;  /* 0x0000180001f57983 */ /* 0x000ee80000300800 */
[----:B------:R-:W3:Y:S04]  /*9420*/  LDL.LU R239, [R1+0x24] ;  /* 0x0000240001ef7983 */ /* 0x000ee80000300800 */
[----:B------:R-:W3:Y:S04]  /*9430*/  LDL.LU R231, [R1] ;  /* 0x0000000001e77983 */ /* 0x000ee80000300800 */
[----:B------:R-:W3:Y:S04]  /*9440*/  LDL.LU R220, [R1+0x10] ;  /* 0x0000100001dc7983 */ /* 0x000ee80000300800 */
[----:B------:R-:W3:Y:S04]  /*9450*/  LDL.LU R218, [R1+0x1c] ;  /* 0x00001c0001da7983 */ /* 0x000ee80000300800 */
[----:B------:R-:W3:Y:S04]  /*9460*/  LDL.LU R226, [R1+0x28] ;  /* 0x0000280001e27983 */ /* 0x000ee80000300800 */
[----:B------:R-:W-:Y:S04]  /*9470*/  STS.U8 [R7+UR19+0x5880], R232 ;  /* 0x005880e807007988 */ /* 0x000fe80008000013 */
[----:B------:R-:W-:Y:S04]  /*9480*/  STS.U8 [R7+UR19+0x5a80], R238 ;  /* 0x005a80ee07007988 */ /* 0x000fe80008000013 */
[----:B------:R-:W-:Y:S04]  /*9490*/  STS.U8 [R7+UR19+0x5c80], R244 ;  /* 0x005c80f407007988 */ /* 0x000fe80008000013 */
[----:B------:R-:W-:Y:S04]  /*94a0*/  STS.U8 [R7+UR19+0x5e80], R250 ;  /* 0x005e80fa07007988 */ /* 0x000fe80008000013 */
[----:B----4-:R0:W-:Y:S02]  /*94b0*/  STS.U8 [R7+UR19+0x4880], R6 ;  /* 0x0048800607007988 */ /* 0x0101e40008000013 */
[----:B0-----:R-:W0:Y:S02]  /*94c0*/  S2R R6, SR_TID.X ;  /* 0x0000000000067919 */ /* 0x001e240000002100 */
[----:B0-----:R-:W-:-:S04]  /*94d0*/  LOP3.LUT R6, R6, 0x7f, RZ, 0xc0, !PT ;  /* 0x0000007f06067812 */ /* 0x001fc800078ec0ff */
[----:B------:R-:W-:-:S05]  /*94e0*/  LOP3.LUT R6, R6, 0x20, RZ, 0x3c, !PT ;  /* 0x0000002006067812 */ /* 0x000fca00078e3cff */
[----:B--2---:R0:W-:Y:S02]  /*94f0*/  STS.U8 [R6+UR19+0x4900], R5 ;  /* 0x0049000506007988 */ /* 0x0041e40008000013 */
[----:B0-----:R-:W0:Y:S02]  /*9500*/  S2R R5, SR_TID.X ;  /* 0x0000000000057919 */ /* 0x001e240000002100 */
[----:B---3--:R-:W-:Y:S04]  /*9510*/  STS.U8 [R6+UR19+0x4100], R226 ;  /* 0x004100e206007988 */ /* 0x008fe80008000013 */
[----:B------:R-:W-:Y:S04]  /*9520*/  STS.U8 [R6+UR19+0x4300], R218 ;  /* 0x004300da06007988 */ /* 0x000fe80008000013 */
[----:B------:R-:W-:Y:S04]  /*9530*/  STS.U8 [R6+UR19+0x4500], R220 ;  /* 0x004500dc06007988 */ /* 0x000fe80008000013 */
[----:B------:R-:W-:Y:S04]  /*9540*/  STS.U8 [R6+UR19+0x4700], R231 ;  /* 0x004700e706007988 */ /* 0x000fe80008000013 */
[----:B------:R-:W-:Y:S04]  /*9550*/  STS.U8 [R6+UR19+0x4b00], R249 ;  /* 0x004b00f906007988 */ /* 0x000fe80008000013 */
[----:B------:R-:W-:Y:S01]  /*9560*/  STS.U8 [R6+UR19+0x4d00], R243 ;  /* 0x004d00f306007988 */ /* 0x000fe20008000013 */
[----:B0-----:R-:W-:-:S04]  /*9570*/  LOP3.LUT R5, R5, 0x7f, RZ, 0xc0, !PT ;  /* 0x0000007f05057812 */ /* 0x001fc800078ec0ff */
[----:B------:R-:W-:Y:S01]  /*9580*/  LOP3.LUT R5, R5, 0x30, RZ, 0x3c, !PT ;  /* 0x0000003005057812 */ /* 0x000fe200078e3cff */
        /* <DEDUP_REMOVED lines=10> */
[----:B------:R1:W-:Y:S04]  /*9630*/  STS.U8 [R5+UR19+0x4980], R2 ;  /* 0x0049800205007988 */ /* 0x0003e80008000013 */
[----:B0-----:R-:W2:Y:S04]  /*9640*/  LDL.LU R3, [R1+0x2d4] ;  /* 0x0002d40001037983 */ /* 0x001ea80000300800 */
[----:B-1----:R-:W3:Y:S04]  /*9650*/  LDL.LU R2, [R1+0x2d0] ;  /* 0x0002d00001027983 */ /* 0x002ee80000300800 */
[----:B------:R-:W4:Y:S04]  /*9660*/  LDL.LU R226, [R1+0x3c] ;  /* 0x00003c0001e27983 */ /* 0x000f280000300800 */
[----:B------:R-:W4:Y:S04]  /*9670*/  LDL.LU R220, [R1+0x40] ;  /* 0x0000400001dc7983 */ /* 0x000f280000300800 */
[----:B------:R-:W4:Y:S04]  /*9680*/  LDL.LU R231, [R1+0x38] ;  /* 0x0000380001e77983 */ /* 0x000f280000300800 */
[----:B------:R0:W-:Y:S04]  /*9690*/  STS.U8 [R5+UR19+0x4180], R239 ;  /* 0x004180ef05007988 */ /* 0x0001e80008000013 */
[----:B------:R1:W-:Y:S04]  /*96a0*/  STS.U8 [R5+UR19+0x4380], R245 ;  /* 0x004380f505007988 */ /* 0x0003e80008000013 */
[----:B0-----:R-:W4:Y:S04]  /*96b0*/  LDL.LU R239, [R1+0x34] ;  /* 0x0000340001ef7983 */ /* 0x001f280000300800 */
[----:B-1----:R-:W4:Y:S04]  /*96c0*/  LDL.LU R245, [R1+0x30] ;  /* 0x0000300001f57983 */ /* 0x002f280000300800 */
[----:B------:R0:W-:Y:S04]  /*96d0*/  STS.U8 [R5+UR19+0x4580], R251 ;  /* 0x004580fb05007988 */ /* 0x0001e80008000013 */
[----:B0-----:R-:W4:Y:S01]  /*96e0*/  LDL.LU R251, [R1+0x4] ;  /* 0x0000040001fb7983 */ /* 0x001f220000300800 */
[----:B------:R-:W-:-:S04]  /*96f0*/  FFMA R187, R202, UR16, -R19 ;  /* 0x00000010cabb7c23 */ /* 0x000fc80008000813 */
[----:B------:R-:W-:-:S04]  /*9700*/  FMUL R187, R187, 1.4426950216293334961 ;  /* 0x3fb8aa3bbbbb7820 */ /* 0x000fc80000400000 */
[----:B------:R0:W-:Y:S01]  /*9710*/  MUFU.EX2 R221, R187 ;  /* 0x000000bb00dd7308 */ /* 0x0001e20000000800 */
[--C-:B------:R-:W-:Y:S01]  /*9720*/  FFMA R188, R188, UR16, -R182.reuse ;  /* 0x00000010bcbc7c23 */ /* 0x100fe200080008b6 */
[----:B------:R-:W-:Y:S01]  /*9730*/  FFMA R189, R189, UR16, -R182 ;  /* 0x00000010bdbd7c23 */ /* 0x000fe200080008b6 */
[----:B0-----:R-:W-:-:S04]  /*9740*/  FFMA R187, R210, UR16, -R19 ;  /* 0x00000010d2bb7c23 */ /* 0x001fc80008000813 */
[----:B------:R-:W-:Y:S01]  /*9750*/  FMUL R187, R187, 1.4426950216293334961 ;  /* 0x3fb8aa3bbbbb7820 */ /* 0x000fe20000400000 */
[----:B------:R-:W-:-:S03]  /*9760*/  FFMA R158, R185, UR16, -R182 ;  /* 0x00000010b99e7c23 */ /* 0x000fc600080008b6 */
[----:B------:R0:W-:Y:S01]  /*9770*/  MUFU.EX2 R13, R187 ;  /* 0x000000bb000d7308 */ /* 0x0001e20000000800 */
[----:B------:R-:W-:Y:S01]  /*9780*/  FMUL R158, R158, 1.4426950216293334961 ;  /* 0x3fb8aa3b9e9e7820 */ /* 0x000fe20000400000 */
[----:B------:R-:W-:Y:S01]  /*9790*/  FFMA R198, R198, UR16, -R19 ;  /* 0x00000010c6c67c23 */ /* 0x000fe20008000813 */
[----:B0-----:R-:W-:Y:S01]  /*97a0*/  FMUL R187, R188, 1.4426950216293334961 ;  /* 0x3fb8aa3bbcbb7820 */ /* 0x001fe20000400000 */
[----:B------:R-:W-:-:S04]  /*97b0*/  FMUL R188, R189, 1.4426950216293334961 ;  /* 0x3fb8aa3bbdbc7820 */ /* 0x000fc80000400000 */
[----:B------:R-:W-:Y:S01]  /*97c0*/  MUFU.EX2 R185, R159 ;  /* 0x0000009f00b97308 */ /* 0x000fe20000000800 */
[--C-:B------:R-:W-:Y:S01]  /*97d0*/  FFMA R189, R192, UR16, -R182.reuse ;  /* 0x00000010c0bd7c23 */ /* 0x100fe200080008b6 */
[--C-:B------:R-:W-:Y:S01]  /*97e0*/  FFMA R193, R193, UR16, -R182.reuse ;  /* 0x00000010c1c17c23 */ /* 0x100fe200080008b6 */
[--C-:B------:R-:W-:Y:S01]  /*97f0*/  FFMA R196, R196, UR16, -R182.reuse ;  /* 0x00000010c4c47c23 */ /* 0x100fe200080008b6 */
[----:B------:R-:W-:Y:S01]  /*9800*/  FFMA R197, R197, UR16, -R182 ;  /* 0x00000010c5c57c23 */ /* 0x000fe200080008b6 */
[----:B------:R-:W-:-:S03]  /*9810*/  FFMA R152, R152, UR16, -R199 ;  /* 0x0000001098987c23 */ /* 0x000fc600080008c7 */
[----:B------:R-:W0:Y:S01]  /*9820*/  MUFU.EX2 R186, R158 ;  /* 0x0000009e00ba7308 */ /* 0x000e220000000800 */
[----:B------:R-:W-:Y:S01]  /*9830*/  FMUL R198, R198, 1.4426950216293334961 ;  /* 0x3fb8aa3bc6c67820 */ /* 0x000fe20000400000 */
[----:B------:R-:W-:-:S06]  /*9840*/  FMUL R189, R189, 1.4426950216293334961 ;  /* 0x3fb8aa3bbdbd7820 */ /* 0x000fcc0000400000 */
[----:B------:R-:W-:Y:S01]  /*9850*/  MUFU.EX2 R187, R187 ;  /* 0x000000bb00bb7308 */ /* 0x000fe20000000800 */
[----:B------:R-:W-:Y:S01]  /*9860*/  FMUL R190, R193, 1.4426950216293334961 ;  /* 0x3fb8aa3bc1be7820 */ /* 0x000fe20000400000 */
[----:B------:R-:W-:-:S06]  /*9870*/  FMUL R191, R196, 1.4426950216293334961 ;  /* 0x3fb8aa3bc4bf7820 */ /* 0x000fcc0000400000 */
[----:B------:R-:W1:Y:S01]  /*9880*/  MUFU.EX2 R188, R188 ;  /* 0x000000bc00bc7308 */ /* 0x000e620000000800 */
[----:B------:R-:W-:Y:S01]  /*9890*/  FMUL R192, R197, 1.4426950216293334961 ;  /* 0x3fb8aa3bc5c07820 */ /* 0x000fe20000400000 */
[----:B------:R-:W-:Y:S01]  /*98a0*/  FMUL R152, R152, 1.4426950216293334961 ;  /* 0x3fb8aa3b98987820 */ /* 0x000fe20000400000 */
[----:B------:R-:W-:-:S05]  /*98b0*/  FFMA R206, R206, UR16, -R19 ;  /* 0x00000010cece7c23 */ /* 0x000fca0008000813 */
[----:B------:R-:W-:Y:S01]  /*98c0*/  MUFU.EX2 R0, R198 ;  /* 0x000000c600007308 */ /* 0x000fe20000000800 */
[--C-:B------:R-:W-:Y:S01]  /*98d0*/  FFMA R200, R200, UR16, -R182.reuse ;  /* 0x00000010c8c87c23 */ /* 0x100fe200080008b6 */
[--C-:B------:R-:W-:Y:S01]  /*98e0*/  FFMA R194, R201, UR16, -R182.reuse ;  /* 0x00000010c9c27c23 */ /* 0x100fe200080008b6 */
[----:B------:R-:W-:-:S05]  /*98f0*/  FFMA R205, R205, UR16, -R182 ;  /* 0x00000010cdcd7c23 */ /* 0x000fca00080008b6 */
[----:B------:R1:W-:Y:S01]  /*9900*/  MUFU.EX2 R202, R152 ;  /* 0x0000009800ca7308 */ /* 0x0003e20000000800 */
[----:B------:R-:W-:Y:S01]  /*9910*/  FMUL R206, R206, 1.4426950216293334961 ;  /* 0x3fb8aa3bcece7820 */ /* 0x000fe20000400000 */
[----:B------:R-:W-:Y:S01]  /*9920*/  FFMA R154, R169, UR16, -R199 ;  /* 0x00000010a99a7c23 */ /* 0x000fe200080008c7 */
[----:B0-----:R-:W-:-:S05]  /*9930*/  F2FP.SATFINITE.E4M3.F32.PACK_AB_MERGE_C R156, R186, R185, R156 ;  /* 0x000000b9ba9c723e */ /* 0x001fca000480709c */
[----:B------:R-:W-:Y:S01]  /*9940*/  MUFU.EX2 R189, R189 ;  /* 0x000000bd00bd7308 */ /* 0x000fe20000000800 */
[----:B-1----:R-:W-:Y:S01]  /*9950*/  FFMA R152, R168, UR16, -R199 ;  /* 0x00000010a8987c23 */ /* 0x002fe200080008c7 */
[----:B------:R-:W-:-:S06]  /*9960*/  F2FP.SATFINITE.E4M3.F32.PACK_AB_MERGE_C R153, R188, R187, R153 ;  /* 0x000000bbbc99723e */ /* 0x000fcc0004807099 */
[----:B------:R-:W0:Y:S01]  /*9970*/  MUFU.EX2 R190, R190 ;  /* 0x000000be00be7308 */ /* 0x000e220000000800 */
[----:B------:R-:W-:Y:S01]  /*9980*/  FMUL R152, R152, 1.4426950216293334961 ;  /* 0x3fb8aa3b98987820 */ /* 0x000fe20000400000 */
[----:B------:R-:W-:-:S06]  /*9990*/  FMUL R193, R200, 1.4426950216293334961 ;  /* 0x3fb8aa3bc8c17820 */ /* 0x000fcc0000400000 */
[----:B------:R-:W-:Y:S01]  /*99a0*/  MUFU.EX2 R191, R191 ;  /* 0x000000bf00bf7308 */ /* 0x000fe20000000800 */
[----:B------:R-:W-:Y:S01]  /*99b0*/  FMUL R194, R194, 1.4426950216293334961 ;  /* 0x3fb8aa3bc2c27820 */ /* 0x000fe20000400000 */
[----:B------:R-:W-:-:S06]  /*99c0*/  FMUL R196, R205, 1.4426950216293334961 ;  /* 0x3fb8aa3bcdc47820 */ /* 0x000fcc0000400000 */
[----:B------:R-:W1:Y:S01]  /*99d0*/  MUFU.EX2 R192, R192 ;  /* 0x000000c000c07308 */ /* 0x000e620000000800 */
[----:B------:R-:W-:Y:S01]  /*99e0*/  FFMA R157, R157, UR16, -R199 ;  /* 0x000000109d9d7c23 */ /* 0x000fe200080008c7 */
[----:B------:R-:W-:-:S03]  /*99f0*/  FMUL R154, R154, 1.4426950216293334961 ;  /* 0x3fb8aa3b9a9a7820 */ /* 0x000fc60000400000 */
[----:B------:R-:W-:-:S03]  /*9a00*/  FMUL R157, R157, 1.4426950216293334961 ;  /* 0x3fb8aa3b9d9d7820 */ /* 0x000fc60000400000 */
[----:B------:R-:W1:Y:S08]  /*9a10*/  MUFU.EX2 R11, R206 ;  /* 0x000000ce000b7308 */ /* 0x000e700000000800 */
[----:B------:R1:W-:Y:S01]  /*9a20*/  MUFU.EX2 R169, R152 ;  /* 0x0000009800a97308 */ /* 0x0003e20000000800 */
[----:B0-----:R-:W-:Y:S02]  /*9a30*/  F2FP.SATFINITE.E4M3.F32.PACK_AB_MERGE_C R155, R190, R189, R155 ;  /* 0x000000bdbe9b723e */ /* 0x001fe4000480709b */
[----:B-1----:R-:W-:-:S02]  /*9a40*/  SEL R152, R156, R153, !P0 ;  /* 0x000000999c987207 */ /* 0x002fc40004000000 */
[----:B------:R-:W-:Y:S01]  /*9a50*/  SEL R156, R153, R156, !P0 ;  /* 0x0000009c999c7207 */ /* 0x000fe20004000000 */
[----:B------:R-:W-:Y:S02]  /*9a60*/  FFMA R153, R172, UR16, -R199 ;  /* 0x00000010ac997c23 */ /* 0x000fe400080008c7 */
[----:B------:R-:W-:Y:S02]  /*9a70*/  MUFU.EX2 R193, R193 ;  /* 0x000000c100c17308 */ /* 0x000fe40000000800 */
[----:B------:R-:W-:-:S06]  /*9a80*/  FMUL R153, R153, 1.4426950216293334961 ;  /* 0x3fb8aa3b99997820 */ /* 0x000fcc0000400000 */
[----:B------:R-:W0:Y:S08]  /*9a90*/  MUFU.EX2 R194, R194 ;  /* 0x000000c200c27308 */ /* 0x000e300000000800 */
[----:B------:R-:W-:Y:S08]  /*9aa0*/  MUFU.EX2 R195, R195 ;  /* 0x000000c300c37308 */ /* 0x000ff00000000800 */
[----:B------:R-:W1:Y:S08]  /*9ab0*/  MUFU.EX2 R196, R196 ;  /* 0x000000c400c47308 */ /* 0x000e700000000800 */
[----:B------:R0:W-:Y:S02]  /*9ac0*/  MUFU.EX2 R172, R154 ;  /* 0x0000009a00ac7308 */ /* 0x0001e40000000800 */
[----:B0-----:R-:W-:-:S06]  /*9ad0*/  F2FP.SATFINITE.E4M3.F32.PACK_AB_MERGE_C R154, R8, R0, RZ ;  /* 0x00000000089a723e */ /* 0x001fcc00048070ff */
[----:B------:R0:W-:Y:S01]  /*9ae0*/  MUFU.EX2 R205, R157 ;  /* 0x0000009d00cd7308 */ /* 0x0001e20000000800 */
[----:B------:R-:W-:Y:S01]  /*9af0*/  F2FP.SATFINITE.E4M3.F32.PACK_AB_MERGE_C R154, R192, R191, R154 ;  /* 0x000000bfc09a723e */ /* 0x000fe2000480709a */
[----:B0-----:R-:W-:-:S06]  /*9b00*/  FFMA R157, R173, UR16, -R199 ;  /* 0x00000010ad9d7c23 */ /* 0x001fcc00080008c7 */
[----:B------:R0:W-:Y:S01]  /*9b10*/  MUFU.EX2 R173, R153 ;  /* 0x0000009900ad7308 */ /* 0x0001e20000000800 */
[----:B------:R-:W-:Y:S01]  /*9b20*/  FMUL R157, R157, 1.4426950216293334961 ;  /* 0x3fb8aa3b9d9d7820 */ /* 0x000fe20000400000 */
[----:B------:R-:W-:Y:S01]  /*9b30*/  FFMA R161, R161, UR16, -R199 ;  /* 0x00000010a1a17c23 */ /* 0x000fe200080008c7 */
[--C-:B------:R-:W-:Y:S01]  /*9b40*/  FFMA R20, R162, UR16, -R17.reuse ;  /* 0x00000010a2147c23 */ /* 0x100fe20008000811 */
[----:B------:R-:W-:Y:S01]  /*9b50*/  FFMA R163, R163, UR16, -R17 ;  /* 0x00000010a3a37c23 */ /* 0x000fe20008000811 */
[----:B0-----:R-:W-:Y:S02]  /*9b60*/  SEL R153, R155, R154, !P0 ;  /* 0x0000009a9b997207 */ /* 0x001fe40004000000 */
[----:B------:R-:W-:Y:S01]  /*9b70*/  SEL R155, R154, R155, !P0 ;  /* 0x0000009b9a9b7207 */ /* 0x000fe20004000000 */
[----:B------:R-:W-:Y:S01]  /*9b80*/  FFMA R154, R176, UR16, -R199 ;  /* 0x00000010b09a7c23 */ /* 0x000fe200080008c7 */
[--C-:B------:R-:W-:Y:S01]  /*9b90*/  FFMA R166, R166, UR16, -R17.reuse ;  /* 0x00000010a6a67c23 */ /* 0x100fe20008000811 */
[----:B------:R0:W-:Y:S01]  /*9ba0*/  MUFU.EX2 R176, R157 ;  /* 0x0000009d00b07308 */ /* 0x0001e20000000800 */
[--C-:B------:R-:W-:Y:S01]  /*9bb0*/  FFMA R167, R167, UR16, -R17.reuse ;  /* 0x00000010a7a77c23 */ /* 0x100fe20008000811 */
[--C-:B------:R-:W-:Y:S01]  /*9bc0*/  FFMA R208, R208, UR16, -R182.reuse ;  /* 0x00000010d0d07c23 */ /* 0x100fe200080008b6 */
[--C-:B------:R-:W-:Y:S01]  /*9bd0*/  FFMA R209, R209, UR16, -R182.reuse ;  /* 0x00000010d1d17c23 */ /* 0x100fe200080008b6 */
[--C-:B------:R-:W-:Y:S01]  /*9be0*/  FFMA R212, R212, UR16, -R182.reuse ;  /* 0x00000010d4d47c23 */ /* 0x100fe200080008b6 */
[----:B------:R-:W-:Y:S01]  /*9bf0*/  FFMA R213, R213, UR16, -R182 ;  /* 0x00000010d5d57c23 */ /* 0x000fe200080008b6 */
[----:B------:R-:W-:Y:S01]  /*9c00*/  F2FP.SATFINITE.E4M3.F32.PACK_AB_MERGE_C R158, R12, R11, RZ ;  /* 0x0000000b0c9e723e */ /* 0x000fe200048070ff */
[----:B------:R-:W-:Y:S01]  /*9c10*/  FMUL R211, R211, 1.4426950216293334961 ;  /* 0x3fb8aa3bd3d37820 */ /* 0x000fe20000400000 */
[----:B0-----:R-:W-:Y:S01]  /*9c20*/  F2FP.SATFINITE.E4M3.F32.PACK_AB_MERGE_C R157, R10, R221, RZ ;  /* 0x000000dd0a9d723e */ /* 0x001fe200048070ff */
[--C-:B------:R-:W-:Y:S01]  /*9c30*/  FFMA R170, R170, UR16, -R17.reuse ;  /* 0x00000010aaaa7c23 */ /* 0x100fe20008000811 */
[--C-:B------:R-:W-:Y:S01]  /*9c40*/  FFMA R171, R171, UR16, -R17.reuse ;  /* 0x00000010abab7c23 */ /* 0x100fe20008000811 */
[--C-:B------:R-:W-:Y:S01]  /*9c50*/  FFMA R174, R174, UR16, -R17.reuse ;  /* 0x00000010aeae7c23 */ /* 0x100fe20008000811 */
[--C-:B------:R-:W-:Y:S01]  /*9c60*/  FFMA R175, R175, UR16, -R17.reuse ;  /* 0x00000010afaf7c23 */ /* 0x100fe20008000811 */
[----:B------:R-:W-:Y:S01]  /*9c70*/  FMUL R161, R161, 1.4426950216293334961 ;  /* 0x3fb8aa3ba1a17820 */ /* 0x000fe20000400000 */
[----:B------:R-:W-:Y:S01]  /*9c80*/  FMUL R154, R154, 1.4426950216293334961 ;  /* 0x3fb8aa3b9a9a7820 */ /* 0x000fe20000400000 */
[----:B------:R-:W-:Y:S01]  /*9c90*/  FMUL R20, R20, 1.4426950216293334961 ;  /* 0x3fb8aa3b14147820 */ /* 0x000fe20000400000 */
[----:B------:R-:W-:Y:S01]  /*9ca0*/  FMUL R21, R163, 1.4426950216293334961 ;  /* 0x3fb8aa3ba3157820 */ /* 0x000fe20000400000 */
[----:B------:R-:W-:Y:S01]  /*9cb0*/  FMUL R22, R166, 1.4426950216293334961 ;  /* 0x3fb8aa3ba6167820 */ /* 0x000fe20000400000 */
[----:B------:R-:W-:Y:S01]  /*9cc0*/  FMUL R23, R167, 1.4426950216293334961 ;  /* 0x3fb8aa3ba7177820 */ /* 0x000fe20000400000 */
[--C-:B------:R-:W-:Y:S01]  /*9cd0*/  FFMA R178, R178, UR16, -R17.reuse ;  /* 0x00000010b2b27c23 */ /* 0x100fe20008000811 */
[----:B------:R-:W-:Y:S01]  /*9ce0*/  FFMA R179, R179, UR16, -R17 ;  /* 0x00000010b3b37c23 */ /* 0x000fe20008000811 */
[----:B------:R-:W-:Y:S01]  /*9cf0*/  FMUL R197, R208, 1.4426950216293334961 ;  /* 0x3fb8aa3bd0c57820 */ /* 0x000fe20000400000 */
[----:B------:R-:W-:Y:S01]  /*9d00*/  FMUL R198, R209, 1.4426950216293334961 ;  /* 0x3fb8aa3bd1c67820 */ /* 0x000fe20000400000 */
[----:B------:R-:W-:Y:S01]  /*9d10*/  FMUL R200, R212, 1.4426950216293334961 ;  /* 0x3fb8aa3bd4c87820 */ /* 0x000fe20000400000 */
[----:B------:R-:W-:Y:S01]  /*9d20*/  FMUL R201, R213, 1.4426950216293334961 ;  /* 0x3fb8aa3bd5c97820 */ /* 0x000fe20000400000 */
[----:B------:R-:W-:-:S02]  /*9d30*/  F2FP.SATFINITE.E4M3.F32.PACK_AB_MERGE_C R157, R194, R193, R157 ;  /* 0x000000c1c29d723e */ /* 0x000fc4000480709d */
[----:B-1----:R-:W-:Y:S01]  /*9d40*/  F2FP.SATFINITE.E4M3.F32.PACK_AB_MERGE_C R158, R196, R195, R158 ;  /* 0x000000c3c49e723e */ /* 0x002fe2000480709e */
[----:B------:R-:W-:Y:S01]  /*9d50*/  FMUL R170, R170, 1.4426950216293334961 ;  /* 0x3fb8aa3baaaa7820 */ /* 0x000fe20000400000 */
[----:B------:R-:W-:Y:S01]  /*9d60*/  FMUL R171, R171, 1.4426950216293334961 ;  /* 0x3fb8aa3babab7820 */ /* 0x000fe20000400000 */
[----:B------:R-:W-:Y:S01]  /*9d70*/  FMUL R174, R174, 1.4426950216293334961 ;  /* 0x3fb8aa3baeae7820 */ /* 0x000fe20000400000 */
[----:B------:R-:W-:Y:S01]  /*9d80*/  FMUL R175, R175, 1.4426950216293334961 ;  /* 0x3fb8aa3bafaf7820 */ /* 0x000fe20000400000 */
[--C-:B------:R-:W-:Y:S01]  /*9d90*/  FFMA R160, R160, UR16, -R199.reuse ;  /* 0x00000010a0a07c23 */ /* 0x100fe200080008c7 */
[--C-:B------:R-:W-:Y:S01]  /*9da0*/  FFMA R164, R164, UR16, -R199.reuse ;  /* 0x00000010a4a47c23 */ /* 0x100fe200080008c7 */
[--C-:B------:R-:W-:Y:S01]  /*9db0*/  FFMA R165, R165, UR16, -R199.reuse ;  /* 0x00000010a5a57c23 */ /* 0x100fe200080008c7 */
[----:B------:R-:W-:Y:S01]  /*9dc0*/  FFMA R159, R177, UR16, -R199 ;  /* 0x00000010b19f7c23 */ /* 0x000fe200080008c7 */
[----:B------:R0:W-:Y:S01]  /*9dd0*/  MUFU.EX2 R207, R161 ;  /* 0x000000a100cf7308 */ /* 0x0001e20000000800 */
[----:B------:R-:W-:Y:S01]  /*9de0*/  FMUL R178, R178, 1.4426950216293334961 ;  /* 0x3fb8aa3bb2b27820 */ /* 0x000fe20000400000 */
[----:B------:R-:W-:Y:S01]  /*9df0*/  FMUL R179, R179, 1.4426950216293334961 ;  /* 0x3fb8aa3bb3b37820 */ /* 0x000fe20000400000 */
[----:B------:R-:W-:Y:S01]  /*9e00*/  FMUL R160, R160, 1.4426950216293334961 ;  /* 0x3fb8aa3ba0a07820 */ /* 0x000fe20000400000 */
[----:B------:R-:W-:Y:S01]  /*9e10*/  FMUL R164, R164, 1.4426950216293334961 ;  /* 0x3fb8aa3ba4a47820 */ /* 0x000fe20000400000 */
[----:B------:R-:W-:-:S03]  /*9e20*/  FMUL R165, R165, 1.4426950216293334961 ;  /* 0x3fb8aa3ba5a57820 */ /* 0x000fc60000400000 */
[----:B------:R1:W-:Y:S01]  /*9e30*/  MUFU.EX2 R177, R154 ;  /* 0x0000009a00b17308 */ /* 0x0003e20000000800 */
[----:B0-----:R-:W-:Y:S01]  /*9e40*/  FFMA R161, R181, UR16, -R199 ;  /* 0x00000010b5a17c23 */ /* 0x001fe200080008c7 */
[----:B------:R-:W-:-:S06]  /*9e50*/  FMUL R159, R159, 1.4426950216293334961 ;  /* 0x3fb8aa3b9f9f7820 */ /* 0x000fcc0000400000 */
[----:B------:R-:W0:Y:S01]  /*9e60*/  MUFU.EX2 R211, R211 ;  /* 0x000000d300d37308 */ /* 0x000e220000000800 */
[----:B-1----:R-:W-:Y:S02]  /*9e70*/  SEL R154, R157, R158, !P0 ;  /* 0x0000009e9d9a7207 */ /* 0x002fe40004000000 */
[----:B------:R-:W-:Y:S01]  /*9e80*/  SEL R157, R158, R157, !P0 ;  /* 0x0000009d9e9d7207 */ /* 0x000fe20004000000 */
[----:B------:R-:W-:Y:S01]  /*9e90*/  FFMA R158, R180, UR16, -R199 ;  /* 0x00000010b49e7c23 */ /* 0x000fe200080008c7 */
[----:B------:R-:W-:-:S03]  /*9ea0*/  FMUL R209, R161, 1.4426950216293334961 ;  /* 0x3fb8aa3ba1d17820 */ /* 0x000fc60000400000 */
[----:B------:R-:W-:Y:S01]  /*9eb0*/  MUFU.EX2 R20, R20 ;  /* 0x0000001400147308 */ /* 0x000fe20000000800 */
[----:B------:R-:W-:-:S07]  /*9ec0*/  FMUL R158, R158, 1.4426950216293334961 ;  /* 0x3fb8aa3b9e9e7820 */ /* 0x000fce0000400000 */
[----:B------:R-:W-:Y:S08]  /*9ed0*/  MUFU.EX2 R21, R21 ;  /* 0x0000001500157308 */ /* 0x000ff00000000800 */
[----:B------:R-:W-:Y:S08]  /*9ee0*/  MUFU.EX2 R22, R22 ;  /* 0x0000001600167308 */ /* 0x000ff00000000800 */
[----:B------:R-:W-:Y:S08]  /*9ef0*/  MUFU.EX2 R23, R23 ;  /* 0x0000001700177308 */ /* 0x000ff00000000800 */
[----:B------:R-:W-:Y:S08]  /*9f00*/  MUFU.EX2 R197, R197 ;  /* 0x000000c500c57308 */ /* 0x000ff00000000800 */
[----:B------:R-:W1:Y:S08]  /*9f10*/  MUFU.EX2 R198, R198 ;  /* 0x000000c600c67308 */ /* 0x000e700000000800 */
[----:B------:R-:W-:Y:S08]  /*9f20*/  MUFU.EX2 R200, R200 ;  /* 0x000000c800c87308 */ /* 0x000ff00000000800 */
[----:B------:R-:W2:Y:S08]  /*9f30*/  MUFU.EX2 R201, R201 ;  /* 0x000000c900c97308 */ /* 0x000eb00000000800 */
[----:B------:R-:W-:Y:S08]  /*9f40*/  MUFU.EX2 R170, R170 ;  /* 0x000000aa00aa7308 */ /* 0x000ff00000000800 */
[----:B------:R-:W3:Y:S08]  /*9f50*/  MUFU.EX2 R171, R171 ;  /* 0x000000ab00ab7308 */ /* 0x000ef00000000800 */
[----:B------:R-:W-:Y:S08]  /*9f60*/  MUFU.EX2 R174, R174 ;  /* 0x000000ae00ae7308 */ /* 0x000ff00000000800 */
[----:B------:R-:W4:Y:S08]  /*9f70*/  MUFU.EX2 R175, R175 ;  /* 0x000000af00af7308 */ /* 0x000f300000000800 */
[----:B------:R-:W-:Y:S08]  /*9f80*/  MUFU.EX2 R178, R178 ;  /* 0x000000b200b27308 */ /* 0x000ff00000000800 */
[----:B------:R-:W-:Y:S08]  /*9f90*/  MUFU.EX2 R179, R179 ;  /* 0x000000b300b37308 */ /* 0x000ff00000000800 */
[----:B------:R0:W4:Y:S08]  /*9fa0*/  MUFU.EX2 R206, R160 ;  /* 0x000000a000ce7308 */ /* 0x0001300000000800 */
[----:B------:R-:W-:Y:S08]  /*9fb0*/  MUFU.EX2 R208, R164 ;  /* 0x000000a400d07308 */ /* 0x000ff00000000800 */
[----:B------:R-:W4:Y:S01]  /*9fc0*/  MUFU.EX2 R168, R165 ;  /* 0x000000a500a87308 */ /* 0x000f220000000800 */
[----:B0-----:R-:W-:-:S07]  /*9fd0*/  F2FP.SATFINITE.E4M3.F32.PACK_AB_MERGE_C R160, R225, R233, RZ ;  /* 0x000000e9e1a0723e */ /* 0x001fce00048070ff */
[----:B------:R0:W4:Y:S01]  /*9fe0*/  MUFU.EX2 R180, R159 ;  /* 0x0000009f00b47308 */ /* 0x0001220000000800 */
[----:B------:R-:W-:-:S07]  /*9ff0*/  F2FP.SATFINITE.E4M3.F32.PACK_AB_MERGE_C R161, R215, R223, RZ ;  /* 0x000000dfd7a1723e */ /* 0x000fce00048070ff */
[----:B------:R4:W-:Y:S01]  /*a000*/  MUFU.EX2 R181, R158 ;  /* 0x0000009e00b57308 */ /* 0x0009e20000000800 */
[----:B0-----:R-:W-:-:S07]  /*a010*/  F2FP.SATFINITE.E4M3.F32.PACK_AB_MERGE_C R159, R14, R13, RZ ;  /* 0x0000000d0e9f723e */ /* 0x001fce00048070ff */
[----:B------:R-:W0:Y:S01]  /*a020*/  MUFU.EX2 R209, R209 ;  /* 0x000000d100d17308 */ /* 0x000e220000000800 */
[----:B------:R-:W-:Y:S02]  /*a030*/  F2FP.SATFINITE.E4M3.F32.PACK_AB_MERGE_C R162, R211, R214, RZ ;  /* 0x000000d6d3a2723e */ /* 0x000fe400048070ff */
[----:B-1----:R-:W-:Y:S02]  /*a040*/  F2FP.SATFINITE.E4M3.F32.PACK_AB_MERGE_C R159, R198, R197, R159 ;  /* 0x000000c5c69f723e */ /* 0x002fe4000480709f */
[----:B--2---:R-:W-:Y:S02]  /*a050*/  F2FP.SATFINITE.E4M3.F32.PACK_AB_MERGE_C R160, R201, R200, R160 ;  /* 0x000000c8c9a0723e */ /* 0x004fe400048070a0 */
[----:B------:R-:W-:Y:S02]  /*a060*/  F2FP.SATFINITE.E4M3.F32.PACK_AB_MERGE_C R163, R21, R20, RZ ;  /* 0x0000001415a3723e */ /* 0x000fe400048070ff */
[----:B------:R-:W-:Y:S02]  /*a070*/  F2FP.SATFINITE.E4M3.F32.PACK_AB_MERGE_C R164, R23, R22, RZ ;  /* 0x0000001617a4723e */ /* 0x000fe400048070ff */
[----:B------:R-:W-:-:S02]  /*a080*/  F2FP.SATFINITE.E4M3.F32.PACK_AB_MERGE_C R161, R203, R202, R161 ;  /* 0x000000cacba1723e */ /* 0x000fc400048070a1 */
[----:B------:R-:W-:Y:S02]  /*a090*/  F2FP.SATFINITE.E4M3.F32.PACK_AB_MERGE_C R162, R205, R204, R162 ;  /* 0x000000cccda2723e */ /* 0x000fe400048070a2 */
[----:B---3--:R-:W-:Y:S02]  /*a0a0*/  F2FP.SATFINITE.E4M3.F32.PACK_AB_MERGE_C R165, R171, R170, RZ ;  /* 0x000000aaaba5723e */ /* 0x008fe400048070ff */
[----:B----4-:R-:W-:Y:S02]  /*a0b0*/  F2FP.SATFINITE.E4M3.F32.PACK_AB_MERGE_C R166, R175, R174, RZ ;  /* 0x000000aeafa6723e */ /* 0x010fe400048070ff */
[----:B------:R-:W-:Y:S02]  /*a0c0*/  SEL R158, R159, R160, !P0 ;  /* 0x000000a09f9e7207 */ /* 0x000fe40004000000 */
[----:B------:R-:W-:Y:S02]  /*a0d0*/  F2FP.SATFINITE.E4M3.F32.PACK_AB_MERGE_C R163, R207, R206, R163 ;  /* 0x000000cecfa3723e */ /* 0x000fe400048070a3 */
[----:B------:R-:W-:-:S02]  /*a0e0*/  F2FP.SATFINITE.E4M3.F32.PACK_AB_MERGE_C R164, R168, R208, R164 ;  /* 0x000000d0a8a4723e */ /* 0x000fc400048070a4 */
[----:B------:R-:W-:Y:S02]  /*a0f0*/  F2FP.SATFINITE.E4M3.F32.PACK_AB_MERGE_C R167, R179, R178, RZ ;  /* 0x000000b2b3a7723e */ /* 0x000fe400048070ff */
[----:B------:R-:W-:Y:S02]  /*a100*/  F2FP.SATFINITE.E4M3.F32.PACK_AB_MERGE_C R210, R184, R183, RZ ;  /* 0x000000b7b8d2723e */ /* 0x000fe400048070ff */
[----:B------:R-:W-:Y:S02]  /*a110*/  SEL R159, R160, R159, !P0 ;  /* 0x0000009fa09f7207 */ /* 0x000fe40004000000 */
[----:B------:R-:W-:Y:S02]  /*a120*/  SEL R160, R161, R162, !P0 ;  /* 0x000000a2a1a07207 */ /* 0x000fe40004000000 */
[----:B------:R-:W-:Y:S02]  /*a130*/  F2FP.SATFINITE.E4M3.F32.PACK_AB_MERGE_C R165, R172, R169, R165 ;  /* 0x000000a9aca5723e */ /* 0x000fe400048070a5 */
[----:B------:R-:W-:-:S02]  /*a140*/  F2FP.SATFINITE.E4M3.F32.PACK_AB_MERGE_C R166, R176, R173, R166 ;  /* 0x000000adb0a6723e */ /* 0x000fc400048070a6 */
[----:B------:R-:W-:Y:S02]  /*a150*/  SEL R161, R162, R161, !P0 ;  /* 0x000000a1a2a17207 */ /* 0x000fe40004000000 */
[----:B------:R-:W-:Y:S02]  /*a160*/  SEL R162, R163, R164, !P0 ;  /* 0x000000a4a3a27207 */ /* 0x000fe40004000000 */
[----:B------:R-:W-:Y:S02]  /*a170*/  F2FP.SATFINITE.E4M3.F32.PACK_AB_MERGE_C R167, R180, R177, R167 ;  /* 0x000000b1b4a7723e */ /* 0x000fe400048070a7 */
[----:B0-----:R-:W-:Y:S02]  /*a180*/  F2FP.SATFINITE.E4M3.F32.PACK_AB_MERGE_C R210, R209, R181, R210 ;  /* 0x000000b5d1d2723e */ /* 0x001fe400048070d2 */
[----:B------:R-:W-:Y:S02]  /*a190*/  SEL R163, R164, R163, !P0 ;  /* 0x000000a3a4a37207 */ /* 0x000fe40004000000 */
[----:B------:R-:W-:-:S02]  /*a1a0*/  SEL R164, R165, R166, !P0 ;  /* 0x000000a6a5a47207 */ /* 0x000fc40004000000 */
[----:B------:R-:W-:Y:S02]  /*a1b0*/  SEL R165, R166, R165, !P0 ;  /* 0x000000a5a6a57207 */ /* 0x000fe40004000000 */
[----:B------:R-:W-:Y:S02]  /*a1c0*/  SEL R166, R167, R210, !P0 ;  /* 0x000000d2a7a67207 */ /* 0x000fe40004000000 */
[----:B------:R-:W-:Y:S02]  /*a1d0*/  SEL R167, R210, R167, !P0 ;  /* 0x000000a7d2a77207 */ /* 0x000fe40004000000 */
[----:B------:R-:W-:-:S05]  /*a1e0*/  LOP3.LUT R210, R9, 0x1, RZ, 0x3c, !PT ;  /* 0x0000000109d27812 */ /* 0x000fca00078e3cff */
[----:B------:R-:W-:Y:S04]  /*a1f0*/  SHFL.IDX PT, R156, R156, R210, 0x1f ;  /* 0x00001fd29c9c7589 */ /* 0x000fe800000e0000 */
[----:B------:R-:W-:Y:S04]  /*a200*/  SHFL.IDX PT, R155, R155, R210, 0x1f ;  /* 0x00001fd29b9b7589 */ /* 0x000fe800000e0000 */
[----:B------:R-:W-:Y:S04]  /*a210*/  SHFL.IDX PT, R157, R157, R210, 0x1f ;  /* 0x00001fd29d9d7589 */ /* 0x000fe800000e0000 */
[----:B------:R-:W-:Y:S04]  /*a220*/  SHFL.IDX PT, R159, R159, R210, 0x1f ;  /* 0x00001fd29f9f7589 */ /* 0x000fe800000e0000 */
[----:B------:R-:W-:Y:S04]  /*a230*/  SHFL.IDX PT, R161, R161, R210, 0x1f ;  /* 0x00001fd2a1a17589 */ /* 0x000fe800000e0000 */
[----:B------:R-:W-:Y:S04]  /*a240*/  SHFL.IDX PT, R163, R163, R210, 0x1f ;  /* 0x00001fd2a3a37589 */ /* 0x000fe800000e0000 */
[----:B------:R-:W-:Y:S04]  /*a250*/  SHFL.IDX PT, R165, R165, R210, 0x1f ;  /* 0x00001fd2a5a57589 */ /* 0x000fe800000e0000 */
[----:B------:R-:W-:Y:S04]  /*a260*/  SHFL.IDX PT, R167, R167, R210, 0x1f ;  /* 0x00001fd2a7a77589 */ /* 0x000fe800000e0000 */
[----:B------:R0:W1:Y:S04]  /*a270*/  SHFL.IDX PT, R210, R152, R9, 0x1f ;  /* 0x00001f0998d27589 */ /* 0x00006800000e0000 */
[----:B------:R2:W-:Y:S01]  /*a280*/  SHFL.IDX PT, R213, R154, R9, 0x1f ;  /* 0x00001f099ad57589 */ /* 0x0005e200000e0000 */
[----:B0-----:R-:W-:-:S03]  /*a290*/  FADD R152, -R19, R18 ;  /* 0x0000001213987221 */ /* 0x001fc60000000100 */
[----:B------:R-:W0:Y:S01]  /*a2a0*/  SHFL.IDX PT, R18, R162, R9, 0x1f ;  /* 0x00001f09a2127589 */ /* 0x000e2200000e0000 */
[----:B------:R-:W-:Y:S01]  /*a2b0*/  FMUL R152, R152, 1.4426950216293334961 ;  /* 0x3fb8aa3b98987820 */ /* 0x000fe20000400000 */
[----:B--2---:R-:W-:Y:S02]  /*a2c0*/  FADD R154, -R17, R4 ;  /* 0x00000004119a7221 */ /* 0x004fe40000000100 */
[----:B------:R-:W-:Y:S01]  /*a2d0*/  STS.U8 [R5+UR19+0x4b80], R247 ;  /* 0x004b80f705007988 */ /* 0x000fe20008000013 */
[----:B------:R1:W2:Y:S03]  /*a2e0*/  MUFU.EX2 R4, R152 ;  /* 0x0000009800047308 */ /* 0x0002a60000000800 */
[----:B------:R-:W-:Y:S04]  /*a2f0*/  STS.U8 [R5+UR19+0x4d80], R241 ;  /* 0x004d80f105007988 */ /* 0x000fe80008000013 */
[----:B------:R-:W-:Y:S04]  /*a300*/  STS.U8 [R5+UR19+0x4f80], R235 ;  /* 0x004f80eb05007988 */ /* 0x000fe80008000013 */
[----:B------:R-:W-:Y:S01]  /*a310*/  STS.U8 [R5+UR19+0x5180], R227 ;  /* 0x005180e305007988 */ /* 0x000fe20008000013 */
[----:B-1----:R-:W-:-:S03]  /*a320*/  PRMT R152, R210, R3, R156 ;  /* 0x00000003d2987216 */ /* 0x002fc6000000009c */
[----:B------:R-:W-:Y:S04]  /*a330*/  STS.U8 [R5+UR19+0x5380], R217 ;  /* 0x005380d905007988 */ /* 0x000fe80008000013 */
[----:B------:R-:W-:Y:S04]  /*a340*/  STS.U8 [R5+UR19+0x5580], R224 ;  /* 0x005580e005007988 */ /* 0x000fe80008000013 */
[----:B------:R-:W-:Y:S04]  /*a350*/  STS.U8 [R5+UR19+0x5780], R230 ;  /* 0x005780e605007988 */ /* 0x000fe80008000013 */
[----:B------:R-:W-:Y:S04]  /*a360*/  STS.U8 [R5+UR19+0x5980], R236 ;  /* 0x005980ec05007988 */ /* 0x000fe80008000013 */
[----:B------:R-:W-:Y:S04]  /*a370*/  STS.U8 [R5+UR19+0x5b80], R242 ;  /* 0x005b80f205007988 */ /* 0x000fe80008000013 */
[----:B------:R-:W-:Y:S04]  /*a380*/  STS.U8 [R5+UR19+0x5d80], R248 ;  /* 0x005d80f805007988 */ /* 0x000fe80008000013 */
[----:B------:R-:W-:Y:S04]  /*a390*/  STS.U8 [R5+UR19+0x5f80], R222 ;  /* 0x005f80de05007988 */ /* 0x000fe80008000013 */
[----:B------:R1:W3:Y:S01]  /*a3a0*/  SHFL.IDX PT, R212, R153, R9, 0x1f ;  /* 0x00001f0999d47589 */ /* 0x0002e200000e0000 */
[----:B------:R4:W-:Y:S06]  /*a3b0*/  MEMBAR.ALL.CTA ;  /* 0x0000000000007992 */ /* 0x0009ec0000008000 */
[----:B----4-:R-:W4:Y:S01]  /*a3c0*/  FENCE.VIEW.ASYNC.S ;  /* 0x00000000000073c6 */ /* 0x010f220000000000 */
[----:B-1----:R-:W-:Y:S01]  /*a3d0*/  PRMT R153, R210, R2, R156 ;  /* 0x00000002d2997216 */ /* 0x002fe2000000009c */
[----:B------:R-:W-:-:S02]  /*a3e0*/  FADD R210, R220, R226 ;  /* 0x000000e2dcd27221 */ /* 0x000fc40000000000 */
[----:B----4-:R1:W-:Y:S02]  /*a3f0*/  SHFL.IDX PT, R217, R160, R9, 0x1f ;  /* 0x00001f09a0d97589 */ /* 0x0103e400000e0000 */
[----:B------:R-:W-:-:S04]  /*a400*/  FADD R210, R231, R210 ;  /* 0x000000d2e7d27221 */ /* 0x000fc80000000000 */
[----:B------:R-:W-:Y:S01]  /*a410*/  FADD R210, R239, R210 ;  /* 0x000000d2efd27221 */ /* 0x000fe20000000000 */
[----:B-1----:R-:W-:Y:S01]  /*a420*/  FADD R160, -R182, R16 ;  /* 0x00000010b6a07221 */ /* 0x002fe20000000100 */
[----:B------:R1:W-:Y:S02]  /*a430*/  SHFL.IDX PT, R218, R164, R9, 0x1f ;  /* 0x00001f09a4da7589 */ /* 0x0003e400000e0000 */
[----:B------:R-:W-:Y:S01]  /*a440*/  FADD R210, R245, R210 ;  /* 0x000000d2f5d27221 */ /* 0x000fe20000000000 */
[----:B------:R-:W-:Y:S01]  /*a450*/  FMUL R162, R160, 1.4426950216293334961 ;  /* 0x3fb8aa3ba0a27820 */ /* 0x000fe20000400000 */
[----:B------:R-:W4:Y:S02]  /*a460*/  SHFL.IDX PT, R216, R158, R9, 0x1f ;  /* 0x00001f099ed87589 */ /* 0x000f2400000e0000 */
[----:B------:R-:W-:Y:S01]  /*a470*/  FADD R210, R251, R210 ;  /* 0x000000d2fbd27221 */ /* 0x000fe20000000000 */
[----:B-1----:R-:W-:Y:S02]  /*a480*/  FADD R164, -R199, R15 ;  /* 0x0000000fc7a47221 */ /* 0x002fe40000000100 */
[----:B------:R0:W-:Y:S01]  /*a490*/  MUFU.EX2 R15, R162 ;  /* 0x000000a2000f7308 */ /* 0x0001e20000000800 */
[----:B------:R-:W1:Y:S01]  /*a4a0*/  SHFL.IDX PT, R219, R166, R9, 0x1f ;  /* 0x00001f09a6db7589 */ /* 0x000e6200000e0000 */
[----:B------:R-:W-:Y:S01]  /*a4b0*/  FMUL R156, R154, 1.4426950216293334961 ;  /* 0x3fb8aa3b9a9c7820 */ /* 0x000fe20000400000 */
[----:B------:R-:W-:Y:S01]  /*a4c0*/  FADD R210, R0, R210 ;  /* 0x000000d200d27221 */ /* 0x000fe20000000000 */
[----:B0-----:R-:W-:-:S04]  /*a4d0*/  PRMT R162, R18, R3, R163 ;  /* 0x0000000312a27216 */ /* 0x001fc800000000a3 */
[----:B------:R-:W0:Y:S01]  /*a4e0*/  MUFU.EX2 R16, R156 ;  /* 0x0000009c00107308 */ /* 0x000e220000000800 */
[----:B------:R-:W-:Y:S01]  /*a4f0*/  PRMT R163, R18, R2, R163 ;  /* 0x0000000212a37216 */ /* 0x000fe200000000a3 */
[----:B------:R-:W-:Y:S01]  /*a500*/  FMUL R18, R164, 1.4426950216293334961 ;  /* 0x3fb8aa3ba4127820 */ /* 0x000fe20000400000 */
[----:B------:R-:W-:Y:S01]  /*a510*/  FADD R210, R8, R210 ;  /* 0x000000d208d27221 */ /* 0x000fe20000000000 */
[-C--:B--2---:R-:W-:Y:S01]  /*a520*/  FMUL R90, R90, R4.reuse ;  /* 0x000000045a5a7220 */ /* 0x084fe20000400000 */
[-C--:B------:R-:W-:Y:S01]  /*a530*/  FMUL R91, R91, R4.reuse ;  /* 0x000000045b5b7220 */ /* 0x080fe20000400000 */
[-C--:B------:R-:W-:Y:S01]  /*a540*/  FMUL R94, R94, R4.reuse ;  /* 0x000000045e5e7220 */ /* 0x080fe20000400000 */
[-C--:B------:R-:W-:Y:S01]  /*a550*/  FMUL R95, R95, R4.reuse ;  /* 0x000000045f5f7220 */ /* 0x080fe20000400000 */
[----:B------:R-:W2:Y:S01]  /*a560*/  MUFU.EX2 R18, R18 ;  /* 0x0000001200127308 */ /* 0x000ea20000000800 */
[----:B------:R-:W-:Y:S01]  /*a570*/  FADD R210, R221, R210 ;  /* 0x000000d2ddd27221 */ /* 0x000fe20000000000 */
[-C--:B------:R-:W-:Y:S01]  /*a580*/  FMUL R98, R98, R4.reuse ;  /* 0x0000000462627220 */ /* 0x080fe20000400000 */
[-C--:B------:R-:W-:Y:S01]  /*a590*/  FMUL R99, R99, R4.reuse ;  /* 0x0000000463637220 */ /* 0x080fe20000400000 */
[-C--:B------:R-:W-:Y:S01]  /*a5a0*/  FMUL R102, R102, R4.reuse ;  /* 0x0000000466667220 */ /* 0x080fe20000400000 */
        /* <DEDUP_REMOVED lines=25> */
[----:B------:R-:W-:Y:S01]  /*a740*/  FMUL R150, R150, R4 ;  /* 0x0000000496967220 */ /* 0x000fe20000400000 */
[-C--:B0-----:R-:W-:Y:S01]  /*a750*/  FMUL R26, R26, R16.reuse ;  /* 0x000000101a1a7220 */ /* 0x081fe20000400000 */
        /* <DEDUP_REMOVED lines=61> */
[-C--:B--2---:R-:W-:Y:S01]  /*ab30*/  FMUL R24, R24, R18.reuse ;  /* 0x0000001218187220 */ /* 0x084fe20000400000 */
        /* <DEDUP_REMOVED lines=30> */
[----:B------:R-:W-:Y:S01]  /*ad20*/  FMUL R149, R149, R15 ;  /* 0x0000000f95957220 */ /* 0x000fe20000400000 */
[----:B------:R-:W-:Y:S01]  /*ad30*/  FMUL R151, R151, R4 ;  /* 0x0000000497977220 */ /* 0x000fe20000400000 */
[----:B------:R-:W-:Y:S01]  /*ad40*/  FMUL R85, R85, R18 ;  /* 0x0000001255557220 */ /* 0x000fe20000400000 */
[----:B------:R-:W-:Y:S01]  /*ad50*/  FMUL R87, R87, R16 ;  /* 0x0000001057577220 */ /* 0x000fe20000400000 */
[----:B------:R-:W-:Y:S01]  /*ad60*/  FADD R210, R12, R210 ;  /* 0x000000d20cd27221 */ /* 0x000fe20000000000 */
[-C--:B---3--:R-:W-:Y:S01]  /*ad70*/  PRMT R154, R212, R3.reuse, R155 ;  /* 0x00000003d49a7216 */ /* 0x088fe2000000009b */
[----:B------:R-:W2:Y:S01]  /*ad80*/  LDL.LU R0, [R1+0x2cc] ;  /* 0x0002cc0001007983 */ /* 0x000ea20000300800 */
[----:B------:R-:W-:-:S02]  /*ad90*/  PRMT R156, R213, R3, R157 ;  /* 0x00000003d59c7216 */ /* 0x000fc4000000009d */
[-C--:B----4-:R-:W-:Y:S01]  /*ada0*/  PRMT R158, R216, R3.reuse, R159 ;  /* 0x00000003d89e7216 */ /* 0x090fe2000000009f */
[----:B------:R3:W5:Y:S01]  /*adb0*/  LDL.LU R8, [R1+0x2c8] ;  /* 0x0002c80001087983 */ /* 0x0007620000300800 */
[-C--:B------:R-:W-:Y:S02]  /*adc0*/  PRMT R160, R217, R3.reuse, R161 ;  /* 0x00000003d9a07216 */ /* 0x080fe400000000a1 */
[-C--:B------:R-:W-:Y:S01]  /*add0*/  PRMT R164, R218, R3.reuse, R165 ;  /* 0x00000003daa47216 */ /* 0x080fe200000000a5 */
[----:B------:R-:W2:Y:S01]  /*ade0*/  LDL.LU R221, [R1+0x2c4] ;  /* 0x0002c40001dd7983 */ /* 0x000ea20000300800 */
[----:B-1----:R-:W-:Y:S02]  /*adf0*/  PRMT R166, R219, R3, R167 ;  /* 0x00000003dba67216 */ /* 0x002fe400000000a7 */
[-C--:B------:R-:W-:Y:S01]  /*ae00*/  PRMT R155, R212, R2.reuse, R155 ;  /* 0x00000002d49b7216 */ /* 0x080fe2000000009b */
[----:B------:R-:W-:Y:S01]  /*ae10*/  FADD R210, R13, R210 ;  /* 0x000000d20dd27221 */ /* 0x000fe20000000000 */
[-C--:B------:R-:W-:Y:S01]  /*ae20*/  PRMT R157, R213, R2.reuse, R157 ;  /* 0x00000002d59d7216 */ /* 0x080fe2000000009d */
[----:B------:R3:W5:Y:S01]  /*ae30*/  LDL.LU R10, [R1+0x2c0] ;  /* 0x0002c000010a7983 */ /* 0x0007620000300800 */
[----:B------:R-:W-:-:S02]  /*ae40*/  PRMT R159, R216, R2, R159 ;  /* 0x00000002d89f7216 */ /* 0x000fc4000000009f */
[-C--:B------:R-:W-:Y:S01]  /*ae50*/  PRMT R161, R217, R2.reuse, R161 ;  /* 0x00000002d9a17216 */ /* 0x080fe200000000a1 */
[----:B------:R-:W4:Y:S01]  /*ae60*/  LDL.LU R11, [R1+0x2bc] ;  /* 0x0002bc00010b7983 */ /* 0x000f220000300800 */
[-C--:B------:R-:W-:Y:S02]  /*ae70*/  PRMT R165, R218, R2.reuse, R165 ;  /* 0x00000002daa57216 */ /* 0x080fe400000000a5 */
[----:B------:R-:W-:Y:S01]  /*ae80*/  PRMT R167, R219, R2, R167 ;  /* 0x00000002dba77216 */ /* 0x000fe200000000a7 */
[----:B------:R-:W-:Y:S01]  /*ae90*/  BAR.SYNC.DEFER_BLOCKING 0x0 ;  /* 0x0000000000007b1d */ /* 0x000fe20000010000 */
[----:B------:R-:W-:Y:S01]  /*aea0*/  FADD R210, R14, R210 ;  /* 0x000000d20ed27221 */ /* 0x000fe20000000000 */
[----:B------:R-:W-:Y:S01]  /*aeb0*/  FADD R215, R223, R215 ;  /* 0x000000d7dfd77221 */ /* 0x000fe20000000000 */
[----:B------:R-:W-:Y:S01]  /*aec0*/  FADD R185, R185, R186 ;  /* 0x000000bab9b97221 */ /* 0x000fe20000000000 */
[----:B------:R-:W-:-:S04]  /*aed0*/  FADD R202, R202, R203 ;  /* 0x000000cbcaca7221 */ /* 0x000fc80000000000 */
[----:B------:R-:W0:Y:S01]  /*aee0*/  LDC R216, c[0x0][0x280] ;  /* 0x0000a000ffd87b82 */ /* 0x000e220000000800 */
[----:B------:R-:W3:Y:S04]  /*aef0*/  LDL.LU R12, [R1+0x2b8] ;  /* 0x0002b800010c7983 */ /* 0x000ee80000300800 */
[----:B------:R-:W3:Y:S04]  /*af00*/  LDL.LU R13, [R1+0x2b4] ;  /* 0x0002b400010d7983 */ /* 0x000ee80000300800 */
[----:B------:R-:W3:Y:S01]  /*af10*/  LDL.LU R14, [R1+0x2b0] ;  /* 0x0002b000010e7983 */ /* 0x000ee20000300800 */
[----:B------:R-:W-:-:S06]  /*af20*/  WARPGROUP.ARRIVE ;  /* 0x00000000000079c5 */ /* 0x000fcc0000000000 */
[----:B------:R-:W-:Y:S01]  /*af30*/  QGMMA.64x128x32.F32.E4M3.E4M3 R88, R152, gdesc[UR4], R88 ;  /* 0x01e0000498587df3 */ /* 0x000fe20008700858 */
[----:B------:R-:W-:Y:S01]  /*af40*/  FADD R215, R214, R215 ;  /* 0x000000d7d6d77221 */ /* 0x000fe20000000000 */
[----:B------:R-:W-:Y:S01]  /*af50*/  FADD R185, R187, R185 ;  /* 0x000000b9bbb97221 */ /* 0x000fe20000000000 */
[----:B------:R-:W-:Y:S02]  /*af60*/  FADD R202, R204, R202 ;  /* 0x000000caccca7221 */ /* 0x000fe40000000000 */
[----:B------:R-:W-:Y:S01]  /*af70*/  FADD R215, R211, R215 ;  /* 0x000000d7d3d77221 */ /* 0x000fe20000000000 */
[----:B------:R-:W-:Y:S01]  /*af80*/  FADD R185, R188, R185 ;  /* 0x000000b9bcb97221 */ /* 0x000fe20000000000 */
[----:B------:R-:W-:-:S05]  /*af90*/  FADD R202, R205, R202 ;  /* 0x000000cacdca7221 */ /* 0x000fca0000000000 */
[----:B------:R-:W-:-:S12]  /*afa0*/  QGMMA.64x128x32.F32.E4M3.E4M3 R88, R156, gdesc[UR28], R88 ;  /* 0x01e0001c9c587df3 */ /* 0x000fd80008700858 */
[----:B------:R-:W-:Y:S01]  /*afb0*/  QGMMA.64x128x32.F32.E4M3.E4M3 R24, R160, gdesc[UR4], R24 ;  /* 0x01e00004a0187df3 */ /* 0x000fe20008700818 */
[----:B------:R-:W-:Y:S01]  /*afc0*/  FADD R215, R20, R215 ;  /* 0x000000d714d77221 */ /* 0x000fe20000000000 */
[----:B------:R-:W-:Y:S01]  /*afd0*/  FADD R185, R189, R185 ;  /* 0x000000b9bdb97221 */ /* 0x000fe20000000000 */
[----:B------:R-:W-:Y:S02]  /*afe0*/  FADD R202, R206, R202 ;  /* 0x000000caceca7221 */ /* 0x000fe40000000000 */
[----:B------:R-:W-:Y:S01]  /*aff0*/  FADD R215, R21, R215 ;  /* 0x000000d715d77221 */ /* 0x000fe20000000000 */
[----:B------:R-:W-:Y:S01]  /*b000*/  FADD R185, R190, R185 ;  /* 0x000000b9beb97221 */ /* 0x000fe20000000000 */
[----:B------:R-:W-:Y:S02]  /*b010*/  FADD R202, R207, R202 ;  /* 0x000000cacfca7221 */ /* 0x000fe40000000000 */
[----:B------:R-:W-:Y:S01]  /*b020*/  FADD R215, R22, R215 ;  /* 0x000000d716d77221 */ /* 0x000fe20000000000 */
[----:B------:R-:W-:Y:S01]  /*b030*/  FADD R185, R191, R185 ;  /* 0x000000b9bfb97221 */ /* 0x000fe20000000000 */
[----:B------:R-:W-:-:S02]  /*b040*/  FADD R202, R208, R202 ;  /* 0x000000cad0ca7221 */ /* 0x000fc40000000000 */
        /* <DEDUP_REMOVED lines=28> */
[----:B------:R-:W-:-:S02]  /*b210*/  FADD R202, R209, R202 ;  /* 0x000000cad1ca7221 */ /* 0x000fc40000000000 */
[----:B------:R-:W-:Y:S04]  /*b220*/  SHFL.BFLY PT, R22, R210, 0x2, 0x1f ;  /* 0x0c401f00d2167f89 */ /* 0x000fe800000e0000 */
[----:B------:R-:W1:Y:S01]  /*b230*/  SHFL.BFLY PT, R23, R185, 0x2, 0x1f ;  /* 0x0c401f00b9177f89 */ /* 0x000e6200000e0000 */
[----:B------:R-:W-:Y:S03]  /*b240*/  QGMMA.64x128x32.F32.E4M3.E4M3 R24, R164, gdesc[UR28], R24, gsb0 ;  /* 0x01e0001ca4187df3 */ /* 0x000fe60008000818 */
[----:B------:R-:W0:Y:S04]  /*b250*/  SHFL.BFLY PT, R21, R202, 0x2, 0x1f ;  /* 0x0c401f00ca157f89 */ /* 0x000e2800000e0000 */
[----:B------:R-:W0:Y:S01]  /*b260*/  SHFL.BFLY PT, R20, R215, 0x2, 0x1f ;  /* 0x0c401f00d7147f89 */ /* 0x000e2200000e0000 */
[----:B-1----:R-:W-:Y:S01]  /*b270*/  FADD R23, R185, R23 ;  /* 0x00000017b9177221 */ /* 0x002fe20000000000 */
[----:B------:R-:W-:-:S04]  /*b280*/  FADD R22, R210, R22 ;  /* 0x00000016d2167221 */ /* 0x000fc80000000000 */
[----:B------:R-:W1:Y:S04]  /*b290*/  SHFL.BFLY PT, R168, R23, 0x1, 0x1f ;  /* 0x0c201f0017a87f89 */ /* 0x000e6800000e0000 */
[----:B------:R-:W1:Y:S01]  /*b2a0*/  SHFL.BFLY PT, R169, R22, 0x1, 0x1f ;  /* 0x0c201f0016a97f89 */ /* 0x000e6200000e0000 */
[----:B0-----:R-:W-:Y:S01]  /*b2b0*/  FADD R21, R202, R21 ;  /* 0x00000015ca157221 */ /* 0x001fe20000000000 */
[----:B------:R-:W-:-:S04]  /*b2c0*/  FADD R20, R215, R20 ;  /* 0x00000014d7147221 */ /* 0x000fc80000000000 */
[----:B------:R-:W0:Y:S04]  /*b2d0*/  SHFL.BFLY PT, R170, R21, 0x1, 0x1f ;  /* 0x0c201f0015aa7f89 */ /* 0x000e2800000e0000 */
[----:B------:R-:W0:Y:S01]  /*b2e0*/  SHFL.BFLY PT, R171, R20, 0x1, 0x1f ;  /* 0x0c201f0014ab7f89 */ /* 0x000e2200000e0000 */
[----:B------:R-:W-:-:S06]  /*b2f0*/  UIADD3 UR5, UR5, 0x40, URZ ;  /* 0x0000004005057890 */ /* 0x000fcc000fffe03f */
[----:B------:R-:W-:Y:S01]  /*b300*/  ISETP.LE.AND P1, PT, R216, UR5, PT ;  /* 0x00000005d8007c0c */ /* 0x000fe2000bf23270 */
[----:B-1----:R-:W-:Y:S01]  /*b310*/  FADD R168, R23, R168 ;  /* 0x000000a817a87221 */ /* 0x002fe20000000000 */
[----:B------:R-:W-:Y:S01]  /*b320*/  FADD R169, R22, R169 ;  /* 0x000000a916a97221 */ /* 0x000fe20000000000 */
[----:B------:R-:W-:Y:S01]  /*b330*/  ULEA UR4, UR17, UR4, 0x6 ;  /* 0x0000000411047291 */ /* 0x000fe2000f8e303f */
[----:B--2---:R-:W-:Y:S02]  /*b340*/  IMAD R0, R221, 0x40, R0 ;  /* 0x00000040dd007824 */ /* 0x004fe400078e0200 */
[----:B0-----:R-:W-:Y:S01]  /*b350*/  FADD R170, R21, R170 ;  /* 0x000000aa15aa7221 */ /* 0x001fe20000000000 */
[----:B------:R-:W-:Y:S01]  /*b360*/  FADD R171, R20, R171 ;  /* 0x000000ab14ab7221 */ /* 0x000fe20000000000 */
[----:B----4-:R-:W-:Y:S01]  /*b370*/  FFMA R11, R15, R11, R168 ;  /* 0x0000000b0f0b7223 */ /* 0x010fe200000000a8 */
[----:B------:R-:W-:Y:S02]  /*b380*/  IMAD.MOV.U32 R20, RZ, RZ, R199 ;  /* 0x000000ffff147224 */ /* 0x000fe400078e00c7 */
[----:B------:R-:W-:-:S02]  /*b390*/  IMAD.MOV.U32 R21, RZ, RZ, R182 ;  /* 0x000000ffff157224 */ /* 0x000fc400078e00b6 */
[----:B------:R-:W-:Y:S02]  /*b3a0*/  IMAD.MOV.U32 R15, RZ, RZ, R199 ;  /* 0x000000ffff0f7224 */ /* 0x000fe400078e00c7 */
[----:B---3--:R-:W-:Y:S01]  /*b3b0*/  FFMA R12, R4, R12, R169 ;  /* 0x0000000c040c7223 */ /* 0x008fe200000000a9 */
[----:B------:R-:W-:Y:S02]  /*b3c0*/  IMAD.MOV.U32 R4, RZ, RZ, R17 ;  /* 0x000000ffff047224 */ /* 0x000fe400078e0011 */
[----:B------:R-:W-:Y:S01]  /*b3d0*/  FFMA R13, R18, R13, R170 ;  /* 0x0000000d120d7223 */ /* 0x000fe200000000aa */
[----:B------:R-:W-:Y:S02]  /*b3e0*/  IMAD.MOV.U32 R18, RZ, RZ, R19 ;  /* 0x000000ffff127224 */ /* 0x000fe400078e0013 */
[----:B------:R-:W-:Y:S01]  /*b3f0*/  FFMA R14, R16, R14, R171 ;  /* 0x0000000e100e7223 */ /* 0x000fe200000000ab */
[----:B------:R-:W-:Y:S01]  /*b400*/  IMAD.MOV.U32 R16, RZ, RZ, R182 ;  /* 0x000000ffff107224 */ /* 0x000fe200078e00b6 */
[----:B------:R-:W-:-:S02]  /*b410*/  WARPGROUP.DEPBAR.LE gsb0, 0x0 ;  /* 0x00008000000079c5 */ /* 0x000fc40000010000 */
[----:B------:R-:W-:Y:S05]  /*b420*/  @!P1 BRA `(.L_x_1) ;  /* 0xffffff9c00249947 */ /* 0x000fea000383ffff */
.L_x_0:
[----:B------:R-:W0:Y:S01]  /*b430*/  S2R R236, SR_TID.X ;  /* 0x0000000000ec7919 */ /* 0x000e220000002100 */
[----:B------:R-:W-:Y:S01]  /*b440*/  FSETP.GT.AND P3, PT, |R14|, 8.50705917302346158658e+37, PT ;  /* 0x7e8000000e00780b */ /* 0x000fe20003f64200 */
[C---:B------:R-:W-:Y:S01]  /*b450*/  FMUL R9, R12.reuse, 8388608 ;  /* 0x4b0000000c097820 */ /* 0x040fe20000400000 */
[C---:B------:R-:W-:Y:S01]  /*b460*/  FSETP.GT.AND P2, PT, |R13|.reuse, 8.50705917302346158658e+37, PT ;  /* 0x7e8000000d00780b */ /* 0x040fe20003f44200 */
[----:B------:R-:W1:Y:S01]  /*b470*/  S2R R0, SR_TID.X ;  /* 0x0000000000007919 */ /* 0x000e620000002100 */
[----:B------:R-:W-:Y:S01]  /*b480*/  FSETP.GT.AND P0, PT, |R12|, 8.50705917302346158658e+37, PT ;  /* 0x7e8000000c00780b */ /* 0x000fe20003f04200 */
[----:B-----5:R-:W-:Y:S01]  /*b490*/  FMUL R8, R13, 8388608 ;  /* 0x4b0000000d087820 */ /* 0x020fe20000400000 */
[C---:B------:R-:W-:Y:S01]  /*b4a0*/  FSETP.GT.AND P1, PT, |R11|.reuse, 8.50705917302346158658e+37, PT ;  /* 0x7e8000000b00780b */ /* 0x040fe20003f24200 */
[----:B------:R-:W-:Y:S01]  /*b4b0*/  FMUL R153, R88, 0.25 ;  /* 0x3e80000058997820 */ /* 0x000fe20000400000 */
[----:B------:R-:W-:Y:S01]  /*b4c0*/  FSETP.GEU.AND P4, PT, R11, 1.175494350822287508e-38, PT ;  /* 0x008000000b00780b */ /* 0x000fe20003f8e000 */
[----:B------:R-:W-:Y:S01]  /*b4d0*/  BAR.SYNC.DEFER_BLOCKING 0x0 ;  /* 0x0000000000007b1d */ /* 0x000fe20000010000 */
[----:B------:R-:W-:-:S02]  /*b4e0*/  FSETP.GEU.AND P6, PT, R12, 1.175494350822287508e-38, PT ;  /* 0x008000000c00780b */ /* 0x000fc40003fce000 */
[----:B------:R-:W-:Y:S02]  /*b4f0*/  FSEL R230, RZ, -23, P4 ;  /* 0xc1b80000ffe67808 */ /* 0x000fe40002000000 */
[----:B------:R-:W-:-:S03]  /*b500*/  FSETP.GEU.AND P5, PT, R13, 1.175494350822287508e-38, PT ;  /* 0x008000000d00780b */ /* 0x000fc60003fae000 */
[----:B------:R-:W2:Y:S01]  /*b510*/  LDC R233, c[0x0][0x278] ;  /* 0x00009e00ffe97b82 */ /* 0x000ea20000000800 */
[----:B------:R-:W-:Y:S01]  /*b520*/  FSEL R9, R9, R12, !P6 ;  /* 0x0000000c09097208 */ /* 0x000fe20007000000 */
[----:B------:R-:W3:Y:S01]  /*b530*/  S2R R232, SR_CTAID.X ;  /* 0x0000000000e87919 */ /* 0x000ee20000002500 */
[----:B------:R-:W-:Y:S01]  /*b540*/  FSEL R229, RZ, -23, P6 ;  /* 0xc1b80000ffe57808 */ /* 0x000fe20003000000 */
[----:B------:R-:W-:Y:S01]  /*b550*/  ULDC.64 UR4, c[0x0][0x270] ;  /* 0x00009c0000047ab9 */ /* 0x000fe20000000a00 */
[----:B------:R-:W-:Y:S01]  /*b560*/  FSETP.GEU.AND P6, PT, |R14|, 1.175494350822287508e-38, PT ;  /* 0x008000000e00780b */ /* 0x000fe20003fce200 */
[----:B------:R-:W-:Y:S01]  /*b570*/  VIADD R22, R9, 0xc0cafb0d ;  /* 0xc0cafb0d09167836 */ /* 0x000fe20000000000 */
[----:B------:R-:W-:Y:S01]  /*b580*/  FSEL R8, R8, R13, !P5 ;  /* 0x0000000d08087208 */ /* 0x000fe20006800000 */
[----:B------:R-:W-:Y:S01]  /*b590*/  UIMAD UR4, UR18, UR4, URZ ;  /* 0x00000004120472a4 */ /* 0x000fe2000f8e023f */
[----:B------:R-:W-:Y:S02]  /*b5a0*/  FSEL R228, RZ, -23, P5 ;  /* 0xc1b80000ffe47808 */ /* 0x000fe40002800000 */
[----:B------:R-:W-:Y:S01]  /*b5b0*/  LOP3.LUT R22, R22, 0xff800000, RZ, 0xc0, !PT ;  /* 0xff80000016167812 */ /* 0x000fe200078ec0ff */
[----:B------:R-:W-:Y:S01]  /*b5c0*/  VIADD R23, R8, 0xc0cafb0d ;  /* 0xc0cafb0d08177836 */ /* 0x000fe20000000000 */
[----:B------:R-:W-:-:S02]  /*b5d0*/  FSEL R88, R153, R88, P1 ;  /* 0x0000005899587208 */ /* 0x000fc40000800000 */
[----:B------:R-:W-:Y:S01]  /*b5e0*/  ISETP.GE.U32.AND P5, PT, R8, 0x7f800000, PT ;  /* 0x7f8000000800780c */ /* 0x000fe20003fa6070 */
[C---:B0-----:R-:W-:Y:S01]  /*b5f0*/  IMAD.SHL.U32 R2, R236.reuse, 0x40, RZ ;  /* 0x00000040ec027824 */ /* 0x041fe200078e00ff */
[----:B------:R-:W-:Y:S01]  /*b600*/  SHF.R.U32.HI R5, RZ, 0x1, R236 ;  /* 0x00000001ff057819 */ /* 0x000fe200000116ec */
[----:B------:R-:W-:Y:S01]  /*b610*/  IMAD.SHL.U32 R4, R236, 0x4, RZ ;  /* 0x00000004ec047824 */ /* 0x000fe200078e00ff */
[----:B------:R-:W-:Y:S02]  /*b620*/  LOP3.LUT R23, R23, 0xff800000, RZ, 0xc0, !PT ;  /* 0xff80000017177812 */ /* 0x000fe400078ec0ff */
[----:B-1----:R-:W-:Y:S01]  /*b630*/  LOP3.LUT R6, R0, 0x7, RZ, 0xc0, !PT ;  /* 0x0000000700067812 */ /* 0x002fe200078ec0ff */
[----:B------:R-:W-:Y:S01]  /*b640*/  IMAD.SHL.U32 R0, R236, 0x10, RZ ;  /* 0x00000010ec007824 */ /* 0x000fe200078e00ff */
[----:B------:R-:W-:Y:S01]  /*b650*/  LOP3.LUT R3, R2, 0x400, RZ, 0xc0, !PT ;  /* 0x0000040002037812 */ /* 0x000fe200078ec0ff */
[----:B------:R-:W-:Y:S01]  /*b660*/  IMAD.SHL.U32 R2, R236, 0x8, RZ ;  /* 0x00000008ec027824 */ /* 0x000fe200078e00ff */
[----:B------:R-:W-:Y:S01]  /*b670*/  LOP3.LUT R4, R4, 0x1c0, RZ, 0xc0, !PT ;  /* 0x000001c004047812 */ /* 0x000fe200078ec0ff */
[C---:B--2---:R-:W-:Y:S01]  /*b680*/  IMAD R235, R233.reuse, 0x52, RZ ;  /* 0x00000052e9eb7824 */ /* 0x044fe200078e02ff */
[----:B------:R-:W-:Y:S01]  /*b690*/  LOP3.LUT R0, R0, 0xf0, RZ, 0xc0, !PT ;  /* 0x000000f000007812 */ /* 0x000fe200078ec0ff */
[----:B------:R-:W-:Y:S01]  /*b6a0*/  IMAD R237, R233, 0x53, RZ ;  /* 0x00000053e9ed7824 */ /* 0x000fe200078e02ff */
[----:B------:R-:W-:Y:S01]  /*b6b0*/  LOP3.LUT R16, R2, 0x300, RZ, 0xc0, !PT ;  /* 0x0000030002107812 */ /* 0x000fe200078ec0ff */
[----:B------:R-:W-:Y:S01]  /*b6c0*/  FMUL R2, R87, 0.25 ;  /* 0x3e80000057027820 */ /* 0x000fe20000400000 */
[----:B------:R-:W-:Y:S01]  /*b6d0*/  LOP3.LUT R5, R5, 0x4, RZ, 0xc0, !PT ;  /* 0x0000000405057812 */ /* 0x000fe200078ec0ff */
[C---:B------:R-:W-:Y:S01]  /*b6e0*/  IMAD R239, R233.reuse, 0x54, RZ ;  /* 0x00000054e9ef7824 */ /* 0x040fe200078e02ff */
[----:B------:R-:W-:Y:S01]  /*b6f0*/  LEA R6, R6, UR19, 0x3 ;  /* 0x0000001306067c11 */ /* 0x000fe2000f8e18ff */
[----:B------:R-:W-:Y:S01]  /*b700*/  IMAD R155, R233, 0x5a, RZ ;  /* 0x0000005ae99b7824 */ /* 0x000fe200078e02ff */
[----:B------:R-:W-:Y:S01]  /*b710*/  IADD3 R7, R3, UR19, R0 ;  /* 0x0000001303077c10 */ /* 0x000fe2000fffe000 */
[----:B------:R-:W-:Y:S01]  /*b720*/  FMUL R3, R86, 0.25 ;  /* 0x3e80000056037820 */ /* 0x000fe20000400000 */
[----:B------:R-:W-:Y:S01]  /*b730*/  IADD3 R0, R5, R6, R4 ;  /* 0x0000000605007210 */ /* 0x000fe20007ffe004 */
[----:B------:R-:W-:Y:S01]  /*b740*/  FMUL R5, R82, 0.25 ;  /* 0x3e80000052057820 */ /* 0x000fe20000400000 */
[----:B------:R-:W-:Y:S01]  /*b750*/  FSEL R87, R2, R87, P3 ;  /* 0x0000005702577208 */ /* 0x000fe20001800000 */
        /* <DEDUP_REMOVED lines=159> */
[----:B------:R-:W-:-:S02]  /*c150*/  IMAD.IADD R16, R16, 0x1, R7 ;  /* 0x0000000110107824 */ /* 0x000fc400078e0207 */
        /* <DEDUP_REMOVED lines=56> */
[----:B------:R-:W-:Y:S01]  /*c4e0*/  FMUL R2, R11, 8388608 ;  /* 0x4b0000000b027820 */ /* 0x000fe20000400000 */
[----:B------:R-:W-:Y:S01]  /*c4f0*/  FSEL R135, R6, R135, P0 ;  /* 0x0000008706877208 */ /* 0x000fe20000000000 */
[----:B------:R-:W-:Y:S01]  /*c500*/  FMUL R6, R115, 0.25 ;  /* 0x3e80000073067820 */ /* 0x000fe20000400000 */
[----:B------:R-:W-:Y:S01]  /*c510*/  FSEL R36, R7, R36, P2 ;  /* 0x0000002407247208 */ /* 0x000fe20001000000 */
[----:B------:R-:W-:Y:S01]  /*c520*/  FMUL R7, R146, 0.25 ;  /* 0x3e80000092077820 */ /* 0x000fe20000400000 */
[----:B------:R-:W-:Y:S01]  /*c530*/  FSEL R96, R3, R96, P1 ;  /* 0x0000006003607208 */ /* 0x000fe20000800000 */
[----:B------:R-:W-:Y:S01]  /*c540*/  @!P6 FMUL R87, R87, 16777216 ;  /* 0x4b8000005757e820 */ /* 0x000fe20000400000 */
[----:B------:R-:W-:Y:S01]  /*c550*/  FSEL R92, R5, R92, P1 ;  /* 0x0000005c055c7208 */ /* 0x000fe20000800000 */
[----:B------:R-:W-:Y:S01]  /*c560*/  FMUL R5, R14, 8388608 ;  /* 0x4b0000000e057820 */ /* 0x000fe20000400000 */
[----:B------:R-:W-:Y:S01]  /*c570*/  FSEL R133, R4, R133, P1 ;  /* 0x0000008504857208 */ /* 0x000fe20000800000 */
[----:B------:R-:W-:Y:S01]  /*c580*/  FMUL R4, R121, 0.25 ;  /* 0x3e80000079047820 */ /* 0x000fe20000400000 */
[----:B------:R-:W-:Y:S01]  /*c590*/  FSEL R3, R2, R11, !P4 ;  /* 0x0000000b02037208 */ /* 0x000fe20006000000 */
[----:B------:R-:W-:Y:S01]  /*c5a0*/  @!P6 FMUL R86, R86, 16777216 ;  /* 0x4b8000005656e820 */ /* 0x000fe20000400000 */
[----:B------:R-:W-:Y:S01]  /*c5b0*/  FSEL R115, R6, R115, P0 ;  /* 0x0000007306737208 */ /* 0x000fe20000000000 */
[----:B------:R-:W-:Y:S01]  /*c5c0*/  FMUL R6, R95, 0.25 ;  /* 0x3e8000005f067820 */ /* 0x000fe20000400000 */
[----:B------:R-:W-:Y:S01]  /*c5d0*/  FSETP.GEU.AND P4, PT, R14, 1.175494350822287508e-38, PT ;  /* 0x008000000e00780b */ /* 0x000fe20003f8e000 */
[----:B------:R-:W-:Y:S01]  /*c5e0*/  VIADD R10, R3, 0xc0cafb0d ;  /* 0xc0cafb0d030a7836 */ /* 0x000fe20000000000 */
[----:B------:R-:W-:Y:S01]  /*c5f0*/  FSEL R146, R7, R146, P0 ;  /* 0x0000009207927208 */ /* 0x000fe20000000000 */
[----:B------:R-:W-:Y:S01]  /*c600*/  FMUL R7, R126, 0.25 ;  /* 0x3e8000007e077820 */ /* 0x000fe20000400000 */
[----:B------:R-:W-:Y:S01]  /*c610*/  FSEL R2, R5, R14, !P4 ;  /* 0x0000000e05027208 */ /* 0x000fe20006000000 */
[----:B------:R-:W-:Y:S01]  /*c620*/  @P3 FMUL R14, R14, 0.25 ;  /* 0x3e8000000e0e3820 */ /* 0x000fe20000400000 */
[----:B------:R-:W-:Y:S01]  /*c630*/  FSEL R18, RZ, -23, P4 ;  /* 0xc1b80000ff127808 */ /* 0x000fe20002000000 */
[----:B------:R-:W-:Y:S01]  /*c640*/  @!P6 FMUL R83, R83, 16777216 ;  /* 0x4b8000005353e820 */ /* 0x000fe20000400000 */
[----:B------:R-:W-:Y:S01]  /*c650*/  FSEL R121, R4, R121, P1 ;  /* 0x0000007904797208 */ /* 0x000fe20000800000 */
[----:B------:R-:W-:Y:S01]  /*c660*/  FMUL R4, R113, 0.25 ;  /* 0x3e80000071047820 */ /* 0x000fe20000400000 */
[C---:B------:R-:W-:Y:S01]  /*c670*/  FSETP.GEU.AND P4, PT, |R13|.reuse, 1.175494350822287508e-38, PT ;  /* 0x008000000d00780b */ /* 0x040fe20003f8e200 */
[----:B------:R-:W-:Y:S01]  /*c680*/  @P2 FMUL R13, R13, 0.25 ;  /* 0x3e8000000d0d2820 */ /* 0x000fe20000400000 */
[----:B------:R-:W-:Y:S01]  /*c690*/  FSEL R95, R6, R95, P0 ;  /* 0x0000005f065f7208 */ /* 0x000fe20000000000 */
[----:B------:R-:W-:Y:S01]  /*c6a0*/  FMUL R6, R129, 0.25 ;  /* 0x3e80000081067820 */ /* 0x000fe20000400000 */
[C---:B------:R-:W-:Y:S01]  /*c6b0*/  FSETP.GEU.AND P3, PT, |R12|.reuse, 1.175494350822287508e-38, PT ;  /* 0x008000000c00780b */ /* 0x040fe20003f6e200 */
[----:B------:R-:W-:Y:S01]  /*c6c0*/  @P0 FMUL R12, R12, 0.25 ;  /* 0x3e8000000c0c0820 */ /* 0x000fe20000400000 */
[C---:B------:R-:W-:Y:S01]  /*c6d0*/  FSETP.GEU.AND P2, PT, |R11|.reuse, 1.175494350822287508e-38, PT ;  /* 0x008000000b00780b */ /* 0x040fe20003f4e200 */
[----:B------:R-:W-:Y:S01]  /*c6e0*/  @P1 FMUL R11, R11, 0.25 ;  /* 0x3e8000000b0b1820 */ /* 0x000fe20000400000 */
        /* <DEDUP_REMOVED lines=9> */
[----:B------:R-:W-:Y:S01]  /*c780*/  @!P6 FMUL R14, R14, 16777216 ;  /* 0x4b8000000e0ee820 */ /* 0x000fe20000400000 */
[----:B------:R-:W-:Y:S01]  /*c790*/  FSEL R109, R6, R109, P1 ;  /* 0x0000006d066d7208 */ /* 0x000fe20000800000 */
[----:B------:R-:W-:Y:S01]  /*c7a0*/  FMUL R4, R93, 0.25 ;  /* 0x3e8000005d047820 */ /* 0x000fe20000400000 */
[----:B------:R-:W-:Y:S01]  /*c7b0*/  @!P4 FMUL R13, R13, 16777216 ;  /* 0x4b8000000d0dc820 */ /* 0x000fe20000400000 */
[----:B------:R-:W-:Y:S01]  /*c7c0*/  FMUL R6, R89, 0.25 ;  /* 0x3e80000059067820 */ /* 0x000fe20000400000 */
[----:B------:R-:W-:Y:S01]  /*c7d0*/  @!P3 FMUL R12, R12, 16777216 ;  /* 0x4b8000000c0cb820 */ /* 0x000fe20000400000 */
[----:B------:R-:W-:Y:S01]  /*c7e0*/  @!P2 FMUL R11, R11, 16777216 ;  /* 0x4b8000000b0ba820 */ /* 0x000fe20000400000 */
[----:B------:R-:W-:Y:S01]  /*c7f0*/  FSEL R140, R7, R140, P1 ;  /* 0x0000008c078c7208 */ /* 0x000fe20000800000 */
[----:B------:R-:W-:Y:S01]  /*c800*/  FMUL R7, R120, 0.25 ;  /* 0x3e80000078077820 */ /* 0x000fe20000400000 */
[----:B------:R-:W-:Y:S01]  /*c810*/  FSEL R93, R4, R93, P1 ;  /* 0x0000005d045d7208 */ /* 0x000fe20000800000 */
[----:B------:R-:W0:Y:S01]  /*c820*/  MUFU.RCP R14, R14 ;  /* 0x0000000e000e7308 */ /* 0x000e220000001000 */
[----:B------:R-:W-:Y:S01]  /*c830*/  FSEL R4, R6, R89, P1 ;  /* 0x0000005906047208 */ /* 0x000fe20000800000 */
[----:B------:R-:W-:Y:S01]  /*c840*/  VIADD R89, R2, 0xc0cafb0d ;  /* 0xc0cafb0d02597836 */ /* 0x000fe20000000000 */
[----:B------:R-:W-:Y:S01]  /*c850*/  FSEL R120, R7, R120, P1 ;  /* 0x0000007807787208 */ /* 0x000fe20000800000 */
[----:B------:R-:W-:Y:S01]  /*c860*/  FMUL R7, R100, 0.25 ;  /* 0x3e80000064077820 */ /* 0x000fe20000400000 */
[----:B------:R-:W-:Y:S01]  /*c870*/  LOP3.LUT R10, R10, 0xff800000, RZ, 0xc0, !PT ;  /* 0xff8000000a0a7812 */ /* 0x000fe200078ec0ff */
[----:B------:R-:W-:Y:S01]  /*c880*/  @!P6 FMUL R82, R82, 16777216 ;  /* 0x4b8000005252e820 */ /* 0x000fe20000400000 */
[----:B------:R-:W-:Y:S01]  /*c890*/  LOP3.LUT R89, R89, 0xff800000, RZ, 0xc0, !PT ;  /* 0xff80000059597812 */ /* 0x000fe200078ec0ff */
[----:B------:R-:W1:Y:S01]  /*c8a0*/  MUFU.RCP R13, R13 ;  /* 0x0000000d000d7308 */ /* 0x000e620000001000 */
[----:B------:R-:W-:Y:S01]  /*c8b0*/  FSEL R100, R7, R100, P1 ;  /* 0x0000006407647208 */ /* 0x000fe20000800000 */
[----:B------:R-:W-:Y:S01]  /*c8c0*/  @!P6 FMUL R79, R79, 16777216 ;  /* 0x4b8000004f4fe820 */ /* 0x000fe20000400000 */
[----:B------:R-:W-:Y:S01]  /*c8d0*/  I2FP.F32.S32 R7, R23 ;  /* 0x0000001700077245 */ /* 0x000fe20000201400 */
[----:B------:R-:W-:Y:S01]  /*c8e0*/  @!P6 FMUL R78, R78, 16777216 ;  /* 0x4b8000004e4ee820 */ /* 0x000fe20000400000 */
[----:B------:R-:W-:Y:S01]  /*c8f0*/  I2FP.F32.S32 R15, R89 ;  /* 0x00000059000f7245 */ /* 0x000fe20000201400 */
[----:B------:R-:W-:Y:S01]  /*c900*/  @!P6 FMUL R75, R75, 16777216 ;  /* 0x4b8000004b4be820 */ /* 0x000fe20000400000 */
[----:B------:R-:W-:Y:S01]  /*c910*/  I2FP.F32.S32 R5, R10 ;  /* 0x0000000a00057245 */ /* 0x000fe20000201400 */
[----:B------:R-:W2:Y:S01]  /*c920*/  MUFU.RCP R12, R12 ;  /* 0x0000000c000c7308 */ /* 0x000ea20000001000 */
[----:B------:R-:W-:Y:S01]  /*c930*/  I2FP.F32.S32 R6, R22 ;  /* 0x0000001600067245 */ /* 0x000fe20000201400 */
[----:B------:R-:W-:Y:S01]  /*c940*/  @!P6 FMUL R74, R74, 16777216 ;  /* 0x4b8000004a4ae820 */ /* 0x000fe20000400000 */
[----:B------:R-:W-:Y:S01]  /*c950*/  @!P6 FMUL R71, R71, 16777216 ;  /* 0x4b8000004747e820 */ /* 0x000fe20000400000 */
[----:B------:R-:W-:Y:S01]  /*c960*/  @!P6 FMUL R70, R70, 16777216 ;  /* 0x4b8000004646e820 */ /* 0x000fe20000400000 */
[----:B------:R-:W-:Y:S01]  /*c970*/  @!P6 FMUL R67, R67, 16777216 ;  /* 0x4b8000004343e820 */ /* 0x000fe20000400000 */
[----:B------:R-:W-:Y:S01]  /*c980*/  @!P6 FMUL R66, R66, 16777216 ;  /* 0x4b8000004242e820 */ /* 0x000fe20000400000 */
[----:B------:R-:W-:Y:S01]  /*c990*/  @!P6 FMUL R63, R63, 16777216 ;  /* 0x4b8000003f3fe820 */ /* 0x000fe20000400000 */
[----:B------:R-:W4:Y:S01]  /*c9a0*/  MUFU.RCP R11, R11 ;  /* 0x0000000b000b7308 */ /* 0x000f220000001000 */
[----:B------:R-:W-:Y:S01]  /*c9b0*/  @!P6 FMUL R62, R62, 16777216 ;  /* 0x4b8000003e3ee820 */ /* 0x000fe20000400000 */
        /* <DEDUP_REMOVED lines=51> */
[----:B------:R-:W-:Y:S01]  /*ccf0*/  FFMA.FTZ R228, R7, 1.1920928955078125e-07, R228 ;  /* 0x3400000007e47823 */ /* 0x000fe200000100e4 */
[----:B------:R-:W-:Y:S01]  /*cd00*/  FFMA.FTZ R18, R15, 1.1920928955078125e-07, R18 ;  /* 0x340000000f127823 */ /* 0x000fe20000010012 */
[----:B------:R-:W-:Y:S01]  /*cd10*/  @!P3 FMUL R151, R151, 16777216 ;  /* 0x4b8000009797b820 */ /* 0x000fe20000400000 */
[----:B------:R-:W-:Y:S01]  /*cd20*/  @!P3 FMUL R95, R95, 16777216 ;  /* 0x4b8000005f5fb820 */ /* 0x000fe20000400000 */
[----:B------:R-:W-:Y:S01]  /*cd30*/  @!P3 FMUL R94, R94, 16777216 ;  /* 0x4b8000005e5eb820 */ /* 0x000fe20000400000 */
[----:B------:R-:W-:Y:S01]  /*cd40*/  @!P2 FMUL R93, R93, 16777216 ;  /* 0x4b8000005d5da820 */ /* 0x000fe20000400000 */
[----:B------:R-:W-:Y:S01]  /*cd50*/  @!P2 FMUL R92, R92, 16777216 ;  /* 0x4b8000005c5ca820 */ /* 0x000fe20000400000 */
[----:B------:R-:W-:Y:S01]  /*cd60*/  FFMA.FTZ R230, R5, 1.1920928955078125e-07, R230 ;  /* 0x3400000005e67823 */ /* 0x000fe200000100e6 */
[----:B------:R-:W-:Y:S01]  /*cd70*/  FFMA.FTZ R229, R6, 1.1920928955078125e-07, R229 ;  /* 0x3400000006e57823 */ /* 0x000fe200000100e5 */
[C---:B0-----:R-:W-:Y:S01]  /*cd80*/  FMUL R87, R14.reuse, R87 ;  /* 0x000000570e577220 */ /* 0x041fe20000400000 */
[C---:B------:R-:W-:Y:S01]  /*cd90*/  FMUL R86, R14.reuse, R86 ;  /* 0x000000560e567220 */ /* 0x040fe20000400000 */
        /* <DEDUP_REMOVED lines=29> */
[----:B------:R-:W-:Y:S01]  /*cf70*/  FMUL R26, R14, R26 ;  /* 0x0000001a0e1a7220 */ /* 0x000fe20000400000 */
[----:B------:R-:W-:Y:S01]  /*cf80*/  @!P3 FMUL R150, R150, 16777216 ;  /* 0x4b8000009696b820 */ /* 0x000fe20000400000 */
[----:B------:R-:W-:Y:S01]  /*cf90*/  @!P3 FMUL R143, R143, 16777216 ;  /* 0x4b8000008f8fb820 */ /* 0x000fe20000400000 */
[C---:B-1----:R-:W-:Y:S01]  /*cfa0*/  FMUL R85, R13.reuse, R85 ;  /* 0x000000550d557220 */ /* 0x042fe20000400000 */
        /* <DEDUP_REMOVED lines=57> */
[----:B--2---:R-:W-:Y:S01]  /*d340*/  FMUL R13, R12, R115 ;  /* 0x000000730c0d7220 */ /* 0x004fe20000400000 */
        /* <DEDUP_REMOVED lines=29> */
[C---:B------:R-:W-:Y:S01]  /*d520*/  FMUL R48, R12.reuse, R151 ;  /* 0x000000970c307220 */ /* 0x040fe20000400000 */
[C---:B------:R-:W-:Y:S01]  /*d530*/  FMUL R115, R12.reuse, R95 ;  /* 0x0000005f0c737220 */ /* 0x040fe20000400000 */
[----:B------:R-:W-:Y:S01]  /*d540*/  FMUL R94, R12, R94 ;  /* 0x0000005e0c5e7220 */ /* 0x000fe20000400000 */
[----:B------:R-:W-:Y:S01]  /*d550*/  @!P2 FMUL R88, R88, 16777216 ;  /* 0x4b8000005858a820 */ /* 0x000fe20000400000 */
[C---:B----4-:R-:W-:Y:S01]  /*d560*/  FMUL R93, R11.reuse, R93 ;  /* 0x0000005d0b5d7220 */ /* 0x050fe20000400000 */
        /* <DEDUP_REMOVED lines=59> */
[----:B------:R-:W-:Y:S01]  /*d920*/  F2FP.SATFINITE.E4M3.F32.PACK_AB_MERGE_C R92, R93, R92, RZ ;  /* 0x0000005c5d5c723e */ /* 0x000fe200048070ff */
[----:B------:R-:W-:Y:S01]  /*d930*/  IMAD.IADD R22, R9, 0x1, -R22 ;  /* 0x0000000109167824 */ /* 0x000fe200078e0a16 */
[----:B------:R-:W-:Y:S01]  /*d940*/  F2FP.SATFINITE.E4M3.F32.PACK_AB_MERGE_C R94, R115, R94, RZ ;  /* 0x0000005e735e723e */ /* 0x000fe200048070ff */
[----:B------:R-:W-:Y:S01]  /*d950*/  IMAD.IADD R89, R2, 0x1, -R89 ;  /* 0x0000000102597824 */ /* 0x000fe200078e0a59 */
[----:B------:R-:W-:Y:S01]  /*d960*/  F2FP.SATFINITE.E4M3.F32.PACK_AB_MERGE_C R28, R29, R28, RZ ;  /* 0x0000001c1d1c723e */ /* 0x000fe200048070ff */
[----:B------:R-:W-:Y:S01]  /*d970*/  FADD R22, R22, -1 ;  /* 0xbf80000016167421 */ /* 0x000fe20000000000 */
[----:B------:R-:W-:Y:S01]  /*d980*/  F2FP.SATFINITE.E4M3.F32.PACK_AB_MERGE_C R30, R31, R30, RZ ;  /* 0x0000001e1f1e723e */ /* 0x000fe200048070ff */
[----:B------:R-:W-:Y:S01]  /*d990*/  FADD R89, R89, -1 ;  /* 0xbf80000059597421 */ /* 0x000fe20000000000 */
[----:B------:R-:W-:Y:S01]  /*d9a0*/  F2FP.SATFINITE.E4M3.F32.PACK_AB_MERGE_C R29, R5, R6, RZ ;  /* 0x00000006051d723e */ /* 0x000fe200048070ff */
[----:B------:R-:W-:Y:S01]  /*d9b0*/  IMAD.IADD R10, R3, 0x1, -R10 ;  /* 0x00000001030a7824 */ /* 0x000fe200078e0a0a */
[----:B------:R-:W-:Y:S01]  /*d9c0*/  F2FP.SATFINITE.E4M3.F32.PACK_AB_MERGE_C R4, R4, R11, R92 ;  /* 0x0000000b0404723e */ /* 0x000fe2000480705c */
[----:B------:R-:W-:Y:S01]  /*d9d0*/  IMAD.MOV.U32 R11, RZ, RZ, 0x3dc6b27f ;  /* 0x3dc6b27fff0b7424 */ /* 0x000fe200078e00ff */
[----:B------:R-:W-:Y:S01]  /*d9e0*/  F2FP.SATFINITE.E4M3.F32.PACK_AB_MERGE_C R5, R143, R150, R94 ;  /* 0x000000968f05723e */ /* 0x000fe2000480705e */
[----:B------:R-:W-:Y:S01]  /*d9f0*/  IMAD.IADD R23, R8, 0x1, -R23 ;  /* 0x0000000108177824 */ /* 0x000fe200078e0a17 */
[----:B------:R-:W-:Y:S01]  /*da00*/  F2FP.SATFINITE.E4M3.F32.PACK_AB_MERGE_C R6, R152, R153, R28 ;  /* 0x000000999806723e */ /* 0x000fe2000480701c */
[----:B------:R-:W-:Y:S01]  /*da10*/  FADD R10, R10, -1 ;  /* 0xbf8000000a0a7421 */ /* 0x000fe20000000000 */
[----:B------:R-:W-:Y:S01]  /*da20*/  F2FP.SATFINITE.E4M3.F32.PACK_AB_MERGE_C R7, R7, R26, R30 ;  /* 0x0000001a0707723e */ /* 0x000fe2000480701e */
[----:B------:R-:W-:Y:S01]  /*da30*/  FADD R23, R23, -1 ;  /* 0xbf80000017177421 */ /* 0x000fe20000000000 */
[----:B------:R-:W-:Y:S01]  /*da40*/  ISETP.GE.U32.AND P1, PT, R9, 0x7f800000, PT ;  /* 0x7f8000000900780c */ /* 0x000fe20003f26070 */
[----:B------:R-:W-:Y:S01]  /*da50*/  IMAD R93, R233, 0x38, RZ ;  /* 0x00000038e95d7824 */ /* 0x000fe200078e02ff */
[----:B------:R-:W-:Y:S01]  /*da60*/  LOP3.LUT R231, R236, 0x7f, RZ, 0xc0, !PT ;  /* 0x0000007fece77812 */ /* 0x000fe200078ec0ff */
[----:B------:R0:W-:Y:S01]  /*da70*/  STSM.16.M88.4 [R16], R4 ;  /* 0x0000000410007844 */ /* 0x0001e20000000200 */
[----:B------:R-:W-:Y:S01]  /*da80*/  F2FP.SATFINITE.E4M3.F32.PACK_AB_MERGE_C R36, R37, R36, RZ ;  /* 0x000000242524723e */ /* 0x000fe200048070ff */
[----:B------:R-:W-:Y:S01]  /*da90*/  IMAD R113, R233, 0x42, RZ ;  /* 0x00000042e9717824 */ /* 0x000fe200078e02ff */
[----:B------:R-:W-:Y:S01]  /*daa0*/  F2FP.SATFINITE.E4M3.F32.PACK_AB_MERGE_C R38, R39, R38, RZ ;  /* 0x000000262726723e */ /* 0x000fe200048070ff */
[----:B------:R-:W-:Y:S01]  /*dab0*/  IMAD R115, R233, 0x43, RZ ;  /* 0x00000043e9737824 */ /* 0x000fe200078e02ff */
[----:B------:R-:W-:Y:S01]  /*dac0*/  LEA R231, R231, UR19, 0x4 ;  /* 0x00000013e7e77c11 */ /* 0x000fe2000f8e20ff */
[----:B------:R-:W-:Y:S01]  /*dad0*/  IMAD R125, R233, 0x48, RZ ;  /* 0x00000048e97d7824 */ /* 0x000fe200078e02ff */
[----:B------:R-:W-:Y:S01]  /*dae0*/  ISETP.GE.U32.AND P0, PT, R3, 0x7f800000, PT ;  /* 0x7f8000000300780c */ /* 0x000fe20003f06070 */
[----:B------:R-:W-:Y:S01]  /*daf0*/  IMAD R133, R233, 0x4c, RZ ;  /* 0x0000004ce9857824 */ /* 0x000fe200078e02ff */
[----:B------:R-:W-:Y:S01]  /*db00*/  F2FP.SATFINITE.E4M3.F32.PACK_AB_MERGE_C R100, R101, R100, RZ ;  /* 0x000000646564723e */ /* 0x000fe200048070ff */
[----:B------:R-:W-:Y:S01]  /*db10*/  IMAD R101, R233, 0x3c, RZ ;  /* 0x0000003ce9657824 */ /* 0x000fe200078e02ff */
[----:B------:R-:W-:Y:S01]  /*db20*/  F2FP.SATFINITE.E4M3.F32.PACK_AB_MERGE_C R102, R103, R102, RZ ;  /* 0x000000666766723e */ /* 0x000fe200048070ff */
[----:B------:R-:W-:Y:S01]  /*db30*/  IMAD R103, R233, 0x3d, RZ ;  /* 0x0000003de9677824 */ /* 0x000fe200078e02ff */
[----:B------:R-:W-:Y:S01]  /*db40*/  F2FP.SATFINITE.E4M3.F32.PACK_AB_MERGE_C R108, R109, R108, RZ ;  /* 0x0000006c6d6c723e */ /* 0x000fe200048070ff */
[----:B------:R-:W-:Y:S01]  /*db50*/  IMAD.SHL.U32 R109, R233, 0x40, RZ ;  /* 0x00000040e96d7824 */ /* 0x000fe200078e00ff */
[----:B------:R-:W-:Y:S01]  /*db60*/  F2FP.SATFINITE.E4M3.F32.PACK_AB_MERGE_C R110, R111, R110, RZ ;  /* 0x0000006e6f6e723e */ /* 0x000fe200048070ff */
[-C--:B0-----:R-:W-:Y:S01]  /*db70*/  FFMA.FTZ R7, R22, R11.reuse, -0.16845393180847167969 ;  /* 0xbe2c7f3016077423 */ /* 0x081fe2000001000b */
[-C--:B------:R-:W-:Y:S01]  /*db80*/  FFMA.FTZ R6, R89, R11.reuse, -0.16845393180847167969 ;  /* 0xbe2c7f3059067423 */ /* 0x080fe2000001000b */
[-C--:B------:R-:W-:Y:S01]  /*db90*/  FFMA.FTZ R5, R10, R11.reuse, -0.16845393180847167969 ;  /* 0xbe2c7f300a057423 */ /* 0x080fe2000001000b */
[----:B------:R-:W-:Y:S01]  /*dba0*/  FFMA.FTZ R4, R23, R11, -0.16845393180847167969 ;  /* 0xbe2c7f3017047423 */ /* 0x000fe2000001000b */
[----:B------:R-:W-:Y:S01]  /*dbb0*/  FFMA.FTZ R7, R22, R7, 0.1716887056827545166 ;  /* 0x3e2fcf2a16077423 */ /* 0x000fe20000010007 */
[----:B------:R-:W-:Y:S01]  /*dbc0*/  FFMA.FTZ R6, R89, R6, 0.1716887056827545166 ;  /* 0x3e2fcf2a59067423 */ /* 0x000fe20000010006 */
[----:B------:R-:W-:Y:S01]  /*dbd0*/  FFMA.FTZ R5, R10, R5, 0.1716887056827545166 ;  /* 0x3e2fcf2a0a057423 */ /* 0x000fe20000010005 */
[----:B------:R-:W-:Y:S01]  /*dbe0*/  FFMA.FTZ R4, R23, R4, 0.1716887056827545166 ;  /* 0x3e2fcf2a17047423 */ /* 0x000fe20000010004 */
[----:B------:R-:W-:Y:S01]  /*dbf0*/  FFMA.FTZ R7, R22, R7, -0.17900948226451873779 ;  /* 0xbe374e4316077423 */ /* 0x000fe20000010007 */
[----:B------:R-:W-:Y:S01]  /*dc00*/  FFMA.FTZ R6, R89, R6, -0.17900948226451873779 ;  /* 0xbe374e4359067423 */ /* 0x000fe20000010006 */
[----:B------:R-:W-:Y:S01]  /*dc10*/  FFMA.FTZ R5, R10, R5, -0.17900948226451873779 ;  /* 0xbe374e430a057423 */ /* 0x000fe20000010005 */
[----:B------:R-:W-:Y:S01]  /*dc20*/  FFMA.FTZ R4, R23, R4, -0.17900948226451873779 ;  /* 0xbe374e4317047423 */ /* 0x000fe20000010004 */
[----:B------:R-:W-:Y:S01]  /*dc30*/  FFMA.FTZ R7, R22, R7, 0.20512372255325317383 ;  /* 0x3e520bf416077423 */ /* 0x000fe20000010007 */
[----:B------:R-:W-:Y:S01]  /*dc40*/  FFMA.FTZ R6, R89, R6, 0.20512372255325317383 ;  /* 0x3e520bf459067423 */ /* 0x000fe20000010006 */
[----:B------:R-:W-:Y:S01]  /*dc50*/  FFMA.FTZ R5, R10, R5, 0.20512372255325317383 ;  /* 0x3e520bf40a057423 */ /* 0x000fe20000010005 */
[----:B------:R-:W-:Y:S01]  /*dc60*/  FFMA.FTZ R4, R23, R4, 0.20512372255325317383 ;  /* 0x3e520bf417047423 */ /* 0x000fe20000010004 */
[----:B------:R-:W-:Y:S01]  /*dc70*/  FFMA.FTZ R7, R22, R7, -0.24046532809734344482 ;  /* 0xbe763c8b16077423 */ /* 0x000fe20000010007 */
[----:B------:R-:W-:Y:S01]  /*dc80*/  FFMA.FTZ R6, R89, R6, -0.24046532809734344482 ;  /* 0xbe763c8b59067423 */ /* 0x000fe20000010006 */
[----:B------:R-:W-:Y:S01]  /*dc90*/  FFMA.FTZ R5, R10, R5, -0.24046532809734344482 ;  /* 0xbe763c8b0a057423 */ /* 0x000fe20000010005 */
[----:B------:R-:W-:Y:S01]  /*dca0*/  FFMA.FTZ R4, R23, R4, -0.24046532809734344482 ;  /* 0xbe763c8b17047423 */ /* 0x000fe20000010004 */
[----:B------:R-:W-:Y:S01]  /*dcb0*/  FFMA.FTZ R7, R22, R7, 0.28857114911079406738 ;  /* 0x3e93bf9916077423 */ /* 0x000fe20000010007 */
[----:B------:R-:W-:Y:S01]  /*dcc0*/  FFMA.FTZ R6, R89, R6, 0.28857114911079406738 ;  /* 0x3e93bf9959067423 */ /* 0x000fe20000010006 */
[----:B------:R-:W-:Y:S01]  /*dcd0*/  FFMA.FTZ R5, R10, R5, 0.28857114911079406738 ;  /* 0x3e93bf990a057423 */ /* 0x000fe20000010005 */
[----:B------:R-:W-:Y:S01]  /*dce0*/  FFMA.FTZ R4, R23, R4, 0.28857114911079406738 ;  /* 0x3e93bf9917047423 */ /* 0x000fe20000010004 */
[----:B------:R-:W-:Y:S01]  /*dcf0*/  FFMA.FTZ R7, R22, R7, -0.36067417263984680176 ;  /* 0xbeb8aa4916077423 */ /* 0x000fe20000010007 */
[----:B------:R-:W-:Y:S01]  /*dd00*/  FFMA.FTZ R6, R89, R6, -0.36067417263984680176 ;  /* 0xbeb8aa4959067423 */ /* 0x000fe20000010006 */
[----:B------:R-:W-:Y:S01]  /*dd10*/  FFMA.FTZ R5, R10, R5, -0.36067417263984680176 ;  /* 0xbeb8aa490a057423 */ /* 0x000fe20000010005 */
[----:B------:R-:W-:Y:S01]  /*dd20*/  FFMA.FTZ R4, R23, R4, -0.36067417263984680176 ;  /* 0xbeb8aa4917047423 */ /* 0x000fe20000010004 */
[----:B------:R-:W-:Y:S01]  /*dd30*/  FFMA.FTZ R7, R22, R7, 0.48089820146560668945 ;  /* 0x3ef6384a16077423 */ /* 0x000fe20000010007 */
[----:B------:R-:W-:Y:S01]  /*dd40*/  FFMA.FTZ R6, R89, R6, 0.48089820146560668945 ;  /* 0x3ef6384a59067423 */ /* 0x000fe20000010006 */
[----:B------:R-:W-:Y:S01]  /*dd50*/  FFMA.FTZ R5, R10, R5, 0.48089820146560668945 ;  /* 0x3ef6384a0a057423 */ /* 0x000fe20000010005 */
[----:B------:R-:W-:Y:S01]  /*dd60*/  FFMA.FTZ R4, R23, R4, 0.48089820146560668945 ;  /* 0x3ef6384a17047423 */ /* 0x000fe20000010004 */
[----:B------:R-:W-:Y:S01]  /*dd70*/  FFMA.FTZ R7, R22, R7, -0.72134751081466674805 ;  /* 0xbf38aa3b16077423 */ /* 0x000fe20000010007 */
[----:B------:R-:W-:Y:S01]  /*dd80*/  FFMA.FTZ R6, R89, R6, -0.72134751081466674805 ;  /* 0xbf38aa3b59067423 */ /* 0x000fe20000010006 */
[----:B------:R-:W-:Y:S01]  /*dd90*/  FFMA.FTZ R5, R10, R5, -0.72134751081466674805 ;  /* 0xbf38aa3b0a057423 */ /* 0x000fe20000010005 */
[----:B------:R-:W-:Y:S01]  /*dda0*/  FFMA.FTZ R4, R23, R4, -0.72134751081466674805 ;  /* 0xbf38aa3b17047423 */ /* 0x000fe20000010004 */
[----:B------:R-:W-:Y:S01]  /*ddb0*/  FMUL R7, R22, R7 ;  /* 0x0000000716077220 */ /* 0x000fe20000400000 */
[----:B------:R-:W-:Y:S01]  /*ddc0*/  FMUL R6, R89, R6 ;  /* 0x0000000659067220 */ /* 0x000fe20000400000 */
[----:B------:R-:W-:Y:S01]  /*ddd0*/  FMUL R5, R10, R5 ;  /* 0x000000050a057220 */ /* 0x000fe20000400000 */
[----:B------:R-:W-:Y:S01]  /*dde0*/  FMUL R4, R23, R4 ;  /* 0x0000000417047220 */ /* 0x000fe20000400000 */
[----:B------:R-:W-:Y:S01]  /*ddf0*/  FMUL R7, R22, R7 ;  /* 0x0000000716077220 */ /* 0x000fe20000400000 */
[----:B------:R-:W-:Y:S01]  /*de00*/  FMUL R6, R89, R6 ;  /* 0x0000000659067220 */ /* 0x000fe20000400000 */
[----:B------:R-:W-:Y:S01]  /*de10*/  FMUL R5, R10, R5 ;  /* 0x000000050a057220 */ /* 0x000fe20000400000 */
[----:B------:R-:W-:Y:S01]  /*de20*/  FMUL R4, R23, R4 ;  /* 0x0000000417047220 */ /* 0x000fe20000400000 */
[----:B------:R-:W-:Y:S01]  /*de30*/  FFMA.FTZ R22, R22, 1.4426950216293334961, R7 ;  /* 0x3fb8aa3b16167823 */ /* 0x000fe20000010007 */
[----:B------:R-:W-:Y:S01]  /*de40*/  FFMA.FTZ R89, R89, 1.4426950216293334961, R6 ;  /* 0x3fb8aa3b59597823 */ /* 0x000fe20000010006 */
[----:B------:R-:W-:Y:S01]  /*de50*/  @P1 IMAD.MOV.U32 R6, RZ, RZ, 0x7f800000 ;  /* 0x7f800000ff061424 */ /* 0x000fe200078e00ff */
[----:B------:R-:W-:Y:S01]  /*de60*/  F2FP.SATFINITE.E4M3.F32.PACK_AB_MERGE_C R7, R35, R34, R38 ;  /* 0x000000222307723e */ /* 0x000fe20004807026 */
[----:B------:R-:W-:Y:S01]  /*de70*/  FADD R229, R229, R22 ;  /* 0x00000016e5e57221 */ /* 0x000fe20000000000 */
[----:B------:R-:W-:Y:S01]  /*de80*/  FFMA.FTZ R5, R10, 1.4426950216293334961, R5 ;  /* 0x3fb8aa3b0a057823 */ /* 0x000fe20000010005 */
[----:B------:R-:W-:Y:S01]  /*de90*/  @P1 FFMA.FTZ R229, R9, R6, +INF ;  /* 0x7f80000009e51423 */ /* 0x000fe20000010006 */
[----:B------:R-:W-:Y:S01]  /*dea0*/  F2FP.SATFINITE.E4M3.F32.PACK_AB_MERGE_C R6, R33, R32, R36 ;  /* 0x000000202106723e */ /* 0x000fe20004807024 */
[----:B------:R-:W-:Y:S01]  /*deb0*/  BAR.SYNC.DEFER_BLOCKING 0x0 ;  /* 0x0000000000007b1d */ /* 0x000fe20000010000 */
[----:B------:R-:W-:Y:S01]  /*dec0*/  FFMA.FTZ R23, R23, 1.4426950216293334961, R4 ;  /* 0x3fb8aa3b17177823 */ /* 0x000fe20000010004 */
[----:B------:R-:W-:Y:S01]  /*ded0*/  FADD R230, R230, R5 ;  /* 0x00000005e6e67221 */ /* 0x000fe20000000000 */
[----:B------:R-:W-:Y:S01]  /*dee0*/  @P0 IMAD.MOV.U32 R4, RZ, RZ, 0x7f800000 ;  /* 0x7f800000ff040424 */ /* 0x000fe200078e00ff */
[----:B------:R-:W-:Y:S01]  /*def0*/  F2FP.SATFINITE.E4M3.F32.PACK_AB_MERGE_C R46, R47, R46, RZ ;  /* 0x0000002e2f2e723e */ /* 0x000fe200048070ff */
[----:B------:R-:W-:-:S02]  /*df00*/  @P5 IMAD.MOV.U32 R5, RZ, RZ, 0x7f800000 ;  /* 0x7f800000ff055424 */ /* 0x000fc400078e00ff */
[----:B------:R-:W-:Y:S01]  /*df10*/  FADD R228, R228, R23 ;  /* 0x00000017e4e47221 */ /* 0x000fe20000000000 */
[----:B------:R-:W-:Y:S01]  /*df20*/  @P0 FFMA.FTZ R230, R3, R4, +INF ;  /* 0x7f80000003e60423 */ /* 0x000fe20000010004 */
[----:B------:R-:W-:Y:S01]  /*df30*/  F2FP.SATFINITE.E4M3.F32.PACK_AB_MERGE_C R4, R97, R96, R100 ;  /* 0x000000606104723e */ /* 0x000fe20004807064 */
[----:B------:R-:W-:Y:S01]  /*df40*/  @P5 FFMA.FTZ R228, R8, R5, +INF ;  /* 0x7f80000008e45423 */ /* 0x000fe20000010005 */
[----:B------:R-:W-:Y:S01]  /*df50*/  F2FP.SATFINITE.E4M3.F32.PACK_AB_MERGE_C R5, R99, R98, R102 ;  /* 0x000000626305723e */ /* 0x000fe20004807066 */
[----:B------:R-:W0:Y:S01]  /*df60*/  LDC.64 R22, c[0x0][0x228] ;  /* 0x00008a00ff167b82 */ /* 0x000e220000000a00 */
[----:B------:R-:W-:Y:S01]  /*df70*/  FSETP.NEU.AND P2, PT, R9, RZ, PT ;  /* 0x000000ff0900720b */ /* 0x000fe20003f4d000 */
[----:B------:R-:W-:Y:S01]  /*df80*/  FADD R18, R18, R89 ;  /* 0x0000005912127221 */ /* 0x000fe20000000000 */
[----:B------:R-:W-:Y:S01]  /*df90*/  FSETP.NEU.AND P1, PT, R8, RZ, PT ;  /* 0x000000ff0800720b */ /* 0x000fe20003f2d000 */
[----:B------:R-:W-:Y:S01]  /*dfa0*/  IMAD R89, R233, 0x36, RZ ;  /* 0x00000036e9597824 */ /* 0x000fe200078e02ff */
[----:B------:R-:W-:Y:S01]  /*dfb0*/  F2FP.SATFINITE.E4M3.F32.PACK_AB_MERGE_C R8, R105, R104, R108 ;  /* 0x000000686908723e */ /* 0x000fe2000480706c */
[----:B------:R-:W-:Y:S01]  /*dfc0*/  IMAD R97, R233, 0x3a, RZ ;  /* 0x0000003ae9617824 */ /* 0x000fe200078e02ff */
[----:B------:R-:W-:Y:S01]  /*dfd0*/  F2FP.SATFINITE.E4M3.F32.PACK_AB_MERGE_C R9, R107, R106, R110 ;  /* 0x0000006a6b09723e */ /* 0x000fe2000480706e */
[----:B------:R-:W-:Y:S01]  /*dfe0*/  IMAD R99, R233, 0x3b, RZ ;  /* 0x0000003be9637824 */ /* 0x000fe200078e02ff */
[----:B------:R-:W-:Y:S01]  /*dff0*/  F2FP.SATFINITE.E4M3.F32.PACK_AB_MERGE_C R10, R41, R40, R29 ;  /* 0x00000028290a723e */ /* 0x000fe2000480701d */
[----:B------:R-:W-:Y:S01]  /*e000*/  IMAD.SHL.U32 R41, R233, 0x2, RZ ;  /* 0x00000002e9297824 */ /* 0x000fe200078e00ff */
[----:B------:R-:W-:Y:S01]  /*e010*/  F2FP.SATFINITE.E4M3.F32.PACK_AB_MERGE_C R11, R43, R42, R46 ;  /* 0x0000002a2b0b723e */ /* 0x000fe2000480702e */
[----:B------:R-:W-:Y:S01]  /*e020*/  IMAD.SHL.U32 R43, R233, 0x4, RZ ;  /* 0x00000004e92b7824 */ /* 0x000fe200078e00ff */
[----:B------:R-:W1:Y:S01]  /*e030*/  LDS.128 R36, [R231] ;  /* 0x00000000e7247984 */ /* 0x000e620000000c00 */
[----:B------:R-:W-:Y:S01]  /*e040*/  F2FP.SATFINITE.E4M3.F32.PACK_AB_MERGE_C R116, R117, R116, RZ ;  /* 0x000000747574723e */ /* 0x000fe200048070ff */
[----:B------:R-:W-:Y:S01]  /*e050*/  IMAD R105, R233, 0x3e, RZ ;  /* 0x0000003ee9697824 */ /* 0x000fe200078e02ff */
[----:B------:R-:W-:Y:S01]  /*e060*/  F2FP.SATFINITE.E4M3.F32.PACK_AB_MERGE_C R118, R119, R118, RZ ;  /* 0x000000767776723e */ /* 0x000fe200048070ff */
[----:B------:R-:W-:Y:S01]  /*e070*/  BAR.SYNC.DEFER_BLOCKING 0x0 ;  /* 0x0000000000007b1d */ /* 0x000fe20000010000 */
[----:B------:R-:W-:Y:S01]  /*e080*/  F2FP.SATFINITE.E4M3.F32.PACK_AB_MERGE_C R52, R53, R52, RZ ;  /* 0x000000343534723e */ /* 0x000fe200048070ff */
[----:B------:R-:W-:Y:S01]  /*e090*/  IMAD R107, R233, 0x3f, RZ ;  /* 0x0000003fe96b7824 */ /* 0x000fe200078e02ff */
[----:B------:R-:W-:Y:S01]  /*e0a0*/  F2FP.SATFINITE.E4M3.F32.PACK_AB_MERGE_C R54, R55, R54, RZ ;  /* 0x000000363736723e */ /* 0x000fe200048070ff */
[C---:B------:R-:W-:Y:S01]  /*e0b0*/  IMAD R111, R233.reuse, 0x41, RZ ;  /* 0x00000041e96f7824 */ /* 0x040fe200078e02ff */
[----:B------:R-:W-:Y:S01]  /*e0c0*/  F2FP.SATFINITE.E4M3.F32.PACK_AB_MERGE_C R12, R12, R25, R116 ;  /* 0x000000190c0c723e */ /* 0x000fe20004807074 */
[----:B------:R-:W-:Y:S01]  /*e0d0*/  IMAD R117, R233, 0x44, RZ ;  /* 0x00000044e9757824 */ /* 0x000fe200078e02ff */
[----:B------:R-:W-:Y:S01]  /*e0e0*/  F2FP.SATFINITE.E4M3.F32.PACK_AB_MERGE_C R13, R13, R114, R118 ;  /* 0x000000720d0d723e */ /* 0x000fe20004807076 */
[C---:B------:R-:W-:Y:S01]  /*e0f0*/  IMAD R119, R233.reuse, 0x45, RZ ;  /* 0x00000045e9777824 */ /* 0x040fe200078e02ff */
[----:B------:R-:W-:Y:S01]  /*e100*/  F2FP.SATFINITE.E4M3.F32.PACK_AB_MERGE_C R14, R14, R27, R52 ;  /* 0x0000001b0e0e723e */ /* 0x000fe20004807034 */
[----:B------:R-:W-:Y:S01]  /*e110*/  IMAD R141, R233, 0x50, RZ ;  /* 0x00000050e98d7824 */ /* 0x000fe200078e02ff */
[----:B------:R-:W-:Y:S01]  /*e120*/  F2FP.SATFINITE.E4M3.F32.PACK_AB_MERGE_C R15, R15, R50, R54 ;  /* 0x000000320f0f723e */ /* 0x000fe20004807036 */
[C---:B------:R-:W-:Y:S01]  /*e130*/  IMAD R143, R233.reuse, 0x51, RZ ;  /* 0x00000051e98f7824 */ /* 0x040fe200078e02ff */
[----:B------:R-:W-:Y:S01]  /*e140*/  F2FP.SATFINITE.E4M3.F32.PACK_AB_MERGE_C R24, R24, R95, RZ ;  /* 0x0000005f1818723e */ /* 0x000fe200048070ff */
[----:B------:R-:W-:Y:S01]  /*e150*/  IMAD R95, R233, 0x39, RZ ;  /* 0x00000039e95f7824 */ /* 0x000fe200078e02ff */
[----:B------:R-:W-:Y:S01]  /*e160*/  F2FP.SATFINITE.E4M3.F32.PACK_AB_MERGE_C R90, R127, R126, RZ ;  /* 0x0000007e7f5a723e */ /* 0x000fe200048070ff */
[----:B------:R-:W-:Y:S01]  /*e170*/  IMAD R127, R233, 0x49, RZ ;  /* 0x00000049e97f7824 */ /* 0x000fe200078e02ff */
[----:B------:R-:W-:Y:S01]  /*e180*/  F2FP.SATFINITE.E4M3.F32.PACK_AB_MERGE_C R60, R61, R60, RZ ;  /* 0x0000003c3d3c723e */ /* 0x000fe200048070ff */
[----:B------:R-:W-:Y:S01]  /*e190*/  IMAD R149, R233, 0x57, RZ ;  /* 0x00000057e9957824 */ /* 0x000fe200078e02ff */
[----:B------:R-:W-:Y:S01]  /*e1a0*/  F2FP.SATFINITE.E4M3.F32.PACK_AB_MERGE_C R62, R63, R62, RZ ;  /* 0x0000003e3f3e723e */ /* 0x000fe200048070ff */
[----:B------:R-:W-:Y:S01]  /*e1b0*/  IMAD R153, R233, 0x59, RZ ;  /* 0x00000059e9997824 */ /* 0x000fe200078e02ff */
[----:B------:R-:W-:Y:S01]  /*e1c0*/  F2FP.SATFINITE.E4M3.F32.PACK_AB_MERGE_C R120, R121, R120, R24 ;  /* 0x000000787978723e */ /* 0x000fe20004807018 */
[----:B------:R-:W-:Y:S01]  /*e1d0*/  IMAD R157, R233, 0x5b, RZ ;  /* 0x0000005be99d7824 */ /* 0x000fe200078e02ff */
[----:B------:R-:W-:Y:S01]  /*e1e0*/  F2FP.SATFINITE.E4M3.F32.PACK_AB_MERGE_C R121, R123, R122, R90 ;  /* 0x0000007a7b79723e */ /* 0x000fe2000480705a */
[----:B------:R-:W-:Y:S01]  /*e1f0*/  STSM.16.M88.4 [R16], R4 ;  /* 0x0000000410007844 */ /* 0x000fe20000000200 */
[----:B------:R-:W-:Y:S01]  /*e200*/  F2FP.SATFINITE.E4M3.F32.PACK_AB_MERGE_C R122, R57, R56, R60 ;  /* 0x00000038397a723e */ /* 0x000fe2000480703c */
[----:B------:R-:W-:Y:S01]  /*e210*/  IMAD R159, R233, 0x5c, RZ ;  /* 0x0000005ce99f7824 */ /* 0x000fe200078e02ff */
[----:B------:R-:W-:Y:S01]  /*e220*/  F2FP.SATFINITE.E4M3.F32.PACK_AB_MERGE_C R123, R59, R58, R62 ;  /* 0x0000003a3b7b723e */ /* 0x000fe2000480703e */
[----:B------:R-:W-:Y:S01]  /*e230*/  BAR.SYNC.DEFER_BLOCKING 0x0 ;  /* 0x0000000000007b1d */ /* 0x000fe20000010000 */
        /* <DEDUP_REMOVED lines=11> */
[----:B------:R-:W-:Y:S01]  /*e2f0*/  IMAD R169, R233, 0x61, RZ ;  /* 0x00000061e9a97824 */ /* 0x000fe200078e02ff */
[----:B------:R-:W-:Y:S01]  /*e300*/  F2FP.SATFINITE.E4M3.F32.PACK_AB_MERGE_C R130, R65, R64, R68 ;  /* 0x000000404182723e */ /* 0x000fe20004807044 */
[----:B------:R-:W-:Y:S01]  /*e310*/  IMAD R171, R233, 0x62, RZ ;  /* 0x00000062e9ab7824 */ /* 0x000fe200078e02ff */
[----:B------:R-:W-:Y:S01]  /*e320*/  F2FP.SATFINITE.E4M3.F32.PACK_AB_MERGE_C R131, R67, R66, R70 ;  /* 0x000000424383723e */ /* 0x000fe20004807046 */
[----:B------:R-:W-:Y:S01]  /*e330*/  IMAD R173, R233, 0x63, RZ ;  /* 0x00000063e9ad7824 */ /* 0x000fe200078e02ff */
[----:B------:R-:W-:Y:S01]  /*e340*/  F2FP.SATFINITE.E4M3.F32.PACK_AB_MERGE_C R45, R45, R140, RZ ;  /* 0x0000008c2d2d723e */ /* 0x000fe200048070ff */
[----:B------:R-:W-:Y:S01]  /*e350*/  IMAD R175, R233, 0x64, RZ ;  /* 0x00000064e9af7824 */ /* 0x000fe200078e02ff */
[----:B------:R-:W-:Y:S01]  /*e360*/  F2FP.SATFINITE.E4M3.F32.PACK_AB_MERGE_C R49, R49, R142, RZ ;  /* 0x0000008e3131723e */ /* 0x000fe200048070ff */
[----:B------:R-:W-:Y:S01]  /*e370*/  IMAD R177, R233, 0x65, RZ ;  /* 0x00000065e9b17824 */ /* 0x000fe200078e02ff */
[----:B------:R-:W-:Y:S01]  /*e380*/  F2FP.SATFINITE.E4M3.F32.PACK_AB_MERGE_C R76, R77, R76, RZ ;  /* 0x0000004c4d4c723e */ /* 0x000fe200048070ff */
[----:B------:R-:W-:Y:S01]  /*e390*/  IMAD R179, R233, 0x66, RZ ;  /* 0x00000066e9b37824 */ /* 0x000fe200078e02ff */
[----:B------:R-:W-:Y:S01]  /*e3a0*/  F2FP.SATFINITE.E4M3.F32.PACK_AB_MERGE_C R78, R79, R78, RZ ;  /* 0x0000004e4f4e723e */ /* 0x000fe200048070ff */
[----:B------:R-:W2:Y:S01]  /*e3b0*/  LDS.128 R32, [R231] ;  /* 0x00000000e7207984 */ /* 0x000ea20000000c00 */
[----:B------:R-:W-:Y:S01]  /*e3c0*/  F2FP.SATFINITE.E4M3.F32.PACK_AB_MERGE_C R136, R137, R136, R45 ;  /* 0x000000888988723e */ /* 0x000fe2000480702d */
[----:B------:R-:W-:Y:S01]  /*e3d0*/  IMAD R181, R233, 0x67, RZ ;  /* 0x00000067e9b57824 */ /* 0x000fe200078e02ff */
[----:B------:R-:W-:Y:S01]  /*e3e0*/  F2FP.SATFINITE.E4M3.F32.PACK_AB_MERGE_C R137, R139, R138, R49 ;  /* 0x0000008a8b89723e */ /* 0x000fe20004807031 */
[----:B------:R-:W-:Y:S01]  /*e3f0*/  BAR.SYNC.DEFER_BLOCKING 0x0 ;  /* 0x0000000000007b1d */ /* 0x000fe20000010000 */
[----:B------:R-:W-:Y:S01]  /*e400*/  F2FP.SATFINITE.E4M3.F32.PACK_AB_MERGE_C R138, R73, R72, R76 ;  /* 0x00000048498a723e */ /* 0x000fe2000480704c */
[----:B------:R-:W-:Y:S01]  /*e410*/  IMAD R183, R233, 0x68, RZ ;  /* 0x00000068e9b77824 */ /* 0x000fe200078e02ff */
[----:B------:R-:W-:Y:S01]  /*e420*/  F2FP.SATFINITE.E4M3.F32.PACK_AB_MERGE_C R139, R75, R74, R78 ;  /* 0x0000004a4b8b723e */ /* 0x000fe2000480704e */
[C---:B------:R-:W-:Y:S01]  /*e430*/  IMAD R185, R233.reuse, 0x69, RZ ;  /* 0x00000069e9b97824 */ /* 0x040fe200078e02ff */
[----:B------:R-:W-:Y:S01]  /*e440*/  ISETP.GE.U32.AND P4, PT, R2, 0x7f800000, PT ;  /* 0x7f8000000200780c */ /* 0x000fe20003f86070 */
[C---:B------:R-:W-:Y:S01]  /*e450*/  IMAD R187, R233.reuse, 0x6a, RZ ;  /* 0x0000006ae9bb7824 */ /* 0x040fe200078e02ff */
[----:B------:R-:W-:Y:S01]  /*e460*/  F2FP.SATFINITE.E4M3.F32.PACK_AB_MERGE_C R44, R44, R91, RZ ;  /* 0x0000005b2c2c723e */ /* 0x000fe200048070ff */
[C---:B------:R-:W-:Y:S01]  /*e470*/  IMAD R91, R233.reuse, 0x37, RZ ;  /* 0x00000037e95b7824 */ /* 0x040fe200078e02ff */
        /* <DEDUP_REMOVED lines=14> */
[----:B------:R-:W-:Y:S01]  /*e560*/  LOP3.LUT R234, R236, 0x7f, RZ, 0xc0, !PT ;  /* 0x0000007fecea7812 */ /* 0x000fe200078ec0ff */
[----:B------:R-:W-:Y:S01]  /*e570*/  STSM.16.M88.4 [R16], R8 ;  /* 0x0000000810007844 */ /* 0x000fe20000000200 */
[----:B------:R-:W-:Y:S01]  /*e580*/  FSETP.NEU.AND P3, PT, R3, RZ, PT ;  /* 0x000000ff0300720b */ /* 0x000fe20003f6d000 */
[----:B------:R-:W-:Y:S01]  /*e590*/  @P4 IMAD.MOV.U32 R3, RZ, RZ, 0x7f800000 ;  /* 0x7f800000ff034424 */ /* 0x000fe200078e00ff */
[----:B------:R-:W-:Y:S01]  /*e5a0*/  FSETP.NEU.AND P0, PT, R2, RZ, PT ;  /* 0x000000ff0200720b */ /* 0x000fe20003f0d000 */
[----:B------:R-:W-:Y:S01]  /*e5b0*/  BAR.SYNC.DEFER_BLOCKING 0x0 ;  /* 0x0000000000007b1d */ /* 0x000fe20000010000 */
[----:B---3--:R-:W-:-:S02]  /*e5c0*/  IMAD R232, R232, 0x80, R234 ;  /* 0x00000080e8e87824 */ /* 0x008fc400078e02ea */
[----:B------:R-:W-:Y:S01]  /*e5d0*/  @P4 FFMA.FTZ R18, R2, R3, +INF ;  /* 0x7f80000002124423 */ /* 0x000fe20000010003 */
[----:B-1----:R-:W-:Y:S01]  /*e5e0*/  PRMT R53, R39, 0x7773, RZ ;  /* 0x0000777327357816 */ /* 0x002fe200000000ff */
[----:B------:R-:W-:Y:S01]  /*e5f0*/  IMAD R189, R233, 0x6b, RZ ;  /* 0x0000006be9bd7824 */ /* 0x000fe200078e02ff */
[C---:B------:R-:W-:Y:S01]  /*e600*/  PRMT R55, R39.reuse, 0x7772, RZ ;  /* 0x0000777227377816 */ /* 0x040fe200000000ff */
[----:B------:R-:W-:Y:S01]  /*e610*/  IMAD R3, R232, UR5, RZ ;  /* 0x00000005e8037c24 */ /* 0x000fe2000f8e02ff */
[----:B------:R-:W-:Y:S01]  /*e620*/  USHF.R.S32.HI UR5, URZ, 0x1f, UR4 ;  /* 0x0000001f3f057899 */ /* 0x000fe20008011404 */
[----:B------:R-:W-:Y:S01]  /*e630*/  PRMT R69, R39, 0x7771, RZ ;  /* 0x0000777127457816 */ /* 0x000fe200000000ff */
[----:B------:R-:W-:Y:S01]  /*e640*/  IMAD R191, R233, 0x6c, RZ ;  /* 0x0000006ce9bf7824 */ /* 0x000fe200078e02ff */
[----:B------:R-:W-:Y:S01]  /*e650*/  PRMT R71, R39, 0x7770, RZ ;  /* 0x0000777027477816 */ /* 0x000fe200000000ff */
[----:B------:R-:W-:Y:S01]  /*e660*/  IMAD R39, R233, 0x3, RZ ;  /* 0x00000003e9277824 */ /* 0x000fe200078e02ff */
[----:B0-----:R-:W-:Y:S01]  /*e670*/  IADD3 R2, P4, P5, R3, UR4, R22 ;  /* 0x0000000403027c10 */ /* 0x001fe2000fd9e016 */
[C---:B------:R-:W-:Y:S01]  /*e680*/  IMAD R193, R233.reuse, 0x6d, RZ ;  /* 0x0000006de9c17824 */ /* 0x040fe200078e02ff */
[----:B------:R-:W-:Y:S01]  /*e690*/  SHF.R.S32.HI R22, RZ, 0x1f, R3 ;  /* 0x0000001fff167819 */ /* 0x000fe20000011403 */
[C---:B------:R-:W-:Y:S01]  /*e6a0*/  IMAD R195, R233.reuse, 0x6e, RZ ;  /* 0x0000006ee9c37824 */ /* 0x040fe200078e02ff */
[----:B------:R-:W-:Y:S01]  /*e6b0*/  PRMT R65, R36, 0x7773, RZ ;  /* 0x0000777324417816 */ /* 0x000fe200000000ff */
[C---:B------:R-:W-:Y:S01]  /*e6c0*/  IMAD R197, R233.reuse, 0x6f, RZ ;  /* 0x0000006fe9c57824 */ /* 0x040fe200078e02ff */
[----:B------:R-:W-:Y:S01]  /*e6d0*/  IADD3.X R3, R22, UR5, R23, P4, P5 ;  /* 0x0000000516037c10 */ /* 0x000fe2000a7ea417 */
[C---:B------:R-:W-:Y:S01]  /*e6e0*/  IMAD R199, R233.reuse, 0x70, RZ ;  /* 0x00000070e9c77824 */ /* 0x040fe200078e02ff */
[----:B------:R-:W-:Y:S01]  /*e6f0*/  IADD3 R22, P4, R2, R233, RZ ;  /* 0x000000e902167210 */ /* 0x000fe20007f9e0ff */
[C---:B------:R-:W-:Y:S01]  /*e700*/  IMAD R201, R233.reuse, 0x71, RZ ;  /* 0x00000071e9c97824 */ /* 0x040fe200078e02ff */
[C---:B------:R-:W-:Y:S01]  /*e710*/  PRMT R67, R36.reuse, 0x7772, RZ ;  /* 0x0000777224437816 */ /* 0x040fe200000000ff */
[C---:B------:R-:W-:Y:S01]  /*e720*/  IMAD R203, R233.reuse, 0x72, RZ ;  /* 0x00000072e9cb7824 */ /* 0x040fe200078e02ff */
[----:B------:R-:W0:Y:S01]  /*e730*/  LDS.128 R28, [R231] ;  /* 0x00000000e71c7984 */ /* 0x000e220000000c00 */
[C---:B------:R-:W-:Y:S01]  /*e740*/  PRMT R51, R36.reuse, 0x7771, RZ ;  /* 0x0000777124337816 */ /* 0x040fe200000000ff */
[C---:B------:R-:W-:Y:S01]  /*e750*/  IMAD R205, R233.reuse, 0x73, RZ ;  /* 0x00000073e9cd7824 */ /* 0x040fe200078e02ff */
[----:B------:R-:W-:Y:S01]  /*e760*/  PRMT R49, R36, 0x7770, RZ ;  /* 0x0000777024317816 */ /* 0x000fe200000000ff */
[----:B------:R-:W-:Y:S01]  /*e770*/  BAR.SYNC.DEFER_BLOCKING 0x0 ;  /* 0x0000000000007b1d */ /* 0x000fe20000010000 */
[C---:B------:R-:W-:Y:S01]  /*e780*/  PRMT R57, R38.reuse, 0x7773, RZ ;  /* 0x0000777326397816 */ /* 0x040fe200000000ff */
[C---:B------:R-:W-:Y:S01]  /*e790*/  IMAD R207, R233.reuse, 0x74, RZ ;  /* 0x00000074e9cf7824 */ /* 0x040fe200078e02ff */
[C---:B------:R-:W-:Y:S01]  /*e7a0*/  PRMT R59, R38.reuse, 0x7772, RZ ;  /* 0x00007772263b7816 */ /* 0x040fe200000000ff */
[C---:B------:R-:W-:Y:S01]  /*e7b0*/  IMAD R209, R233.reuse, 0x75, RZ ;  /* 0x00000075e9d17824 */ /* 0x040fe200078e02ff */
[C---:B------:R-:W-:Y:S01]  /*e7c0*/  PRMT R73, R38.reuse, 0x7771, RZ ;  /* 0x0000777126497816 */ /* 0x040fe200000000ff */
[C---:B------:R-:W-:Y:S01]  /*e7d0*/  IMAD R211, R233.reuse, 0x76, RZ ;  /* 0x00000076e9d37824 */ /* 0x040fe200078e02ff */
[----:B------:R-:W-:Y:S01]  /*e7e0*/  PRMT R75, R38, 0x7770, RZ ;  /* 0x00007770264b7816 */ /* 0x000fe200000000ff */
[----:B------:R-:W-:Y:S01]  /*e7f0*/  IMAD R213, R233, 0x77, RZ ;  /* 0x00000077e9d57824 */ /* 0x000fe200078e02ff */
[-C--:B------:R-:W-:Y:S01]  /*e800*/  IADD3 R36, P5, R41, R2.reuse, RZ ;  /* 0x0000000229247210 */ /* 0x080fe20007fbe0ff */
[C---:B------:R-:W-:Y:S01]  /*e810*/  IMAD R215, R233.reuse, 0x78, RZ ;  /* 0x00000078e9d77824 */ /* 0x040fe200078e02ff */
[CC--:B------:R-:W-:Y:S01]  /*e820*/  LEA.HI.X.SX32 R23, R233.reuse, R3.reuse, 0x1, P4 ;  /* 0x00000003e9177211 */ /* 0x0c0fe200020f0eff */
[----:B------:R-:W-:Y:S01]  /*e830*/  IMAD R217, R233, 0x79, RZ ;  /* 0x00000079e9d97824 */ /* 0x000fe200078e02ff */
[-C--:B------:R-:W-:Y:S01]  /*e840*/  IADD3 R38, P4, R39, R2.reuse, RZ ;  /* 0x0000000227267210 */ /* 0x080fe20007f9e0ff */
[----:B------:R-:W-:Y:S01]  /*e850*/  IMAD R219, R233, 0x7a, RZ ;  /* 0x0000007ae9db7824 */ /* 0x000fe200078e02ff */
[----:B------:R-:W-:Y:S01]  /*e860*/  PRMT R61, R37, 0x7773, RZ ;  /* 0x00007773253d7816 */ /* 0x000fe200000000ff */
[----:B------:R-:W-:Y:S01]  /*e870*/  IMAD R221, R233, 0x7b, RZ ;  /* 0x0000007be9dd7824 */ /* 0x000fe200078e02ff */
[----:B------:R-:W-:Y:S01]  /*e880*/  PRMT R63, R37, 0x7772, RZ ;  /* 0x00007772253f7816 */ /* 0x000fe200000000ff */
[----:B------:R-:W-:Y:S01]  /*e890*/  IMAD R223, R233, 0x7c, RZ ;  /* 0x0000007ce9df7824 */ /* 0x000fe200078e02ff */
[----:B------:R-:W-:Y:S01]  /*e8a0*/  PRMT R77, R37, 0x7771, RZ ;  /* 0x00007771254d7816 */ /* 0x000fe200000000ff */
[----:B------:R-:W-:Y:S01]  /*e8b0*/  IMAD R225, R233, 0x7d, RZ ;  /* 0x0000007de9e17824 */ /* 0x000fe200078e02ff */
[----:B------:R-:W-:Y:S01]  /*e8c0*/  PRMT R79, R37, 0x7770, RZ ;  /* 0x00007770254f7816 */ /* 0x000fe200000000ff */
[----:B------:R-:W-:Y:S01]  /*e8d0*/  IMAD R227, R233, 0x7e, RZ ;  /* 0x0000007ee9e37824 */ /* 0x000fe200078e02ff */
[-C--:B------:R-:W-:Y:S01]  /*e8e0*/  LEA.HI.X.SX32 R37, R41, R3.reuse, 0x1, P5 ;  /* 0x0000000329257211 */ /* 0x080fe200028f0eff */
[----:B------:R-:W-:Y:S01]  /*e8f0*/  STSM.16.M88.4 [R16], R12 ;  /* 0x0000000c10007844 */ /* 0x000fe20000000200 */
[----:B------:R-:W-:Y:S01]  /*e900*/  IADD3 R40, P5, R43, R2, RZ ;  /* 0x000000022b287210 */ /* 0x000fe20007fbe0ff */
[----:B------:R-:W-:Y:S01]  /*e910*/  ULDC UR4, c[0x0][0x27c] ;  /* 0x00009f0000047ab9 */ /* 0x000fe20000000800 */
[-C--:B------:R-:W-:Y:S01]  /*e920*/  LEA.HI.X.SX32 R39, R39, R3.reuse, 0x1, P4 ;  /* 0x0000000327277211 */ /* 0x080fe200020f0eff */
[----:B------:R-:W-:Y:S01]  /*e930*/  BAR.SYNC.DEFER_BLOCKING 0x0 ;  /* 0x0000000000007b1d */ /* 0x000fe20000010000 */
[----:B------:R-:W-:Y:S01]  /*e940*/  LEA.HI.X.SX32 R41, R43, R3, 0x1, P5 ;  /* 0x000000032b297211 */ /* 0x000fe200028f0eff */
[----:B------:R-:W-:Y:S01]  /*e950*/  UIMAD UR4, UR18, UR4, URZ ;  /* 0x00000004120472a4 */ /* 0x000fe2000f8e023f */
[----:B--2---:R-:W-:-:S02]  /*e960*/  PRMT R241, R34, 0x7773, RZ ;  /* 0x0000777322f17816 */ /* 0x004fc400000000ff */
[----:B------:R-:W-:Y:S01]  /*e970*/  FSEL R230, R230, -INF , P3 ;  /* 0xff800000e6e67808 */ /* 0x000fe20001800000 */
[----:B------:R-:W-:Y:S01]  /*e980*/  USHF.L.U32 UR6, UR4, 0x2, URZ ;  /* 0x0000000204067899 */ /* 0x000fe2000800063f */
[----:B------:R-:W-:Y:S01]  /*e990*/  FSEL R18, R18, -INF , P0 ;  /* 0xff80000012127808 */ /* 0x000fe20000000000 */
[----:B------:R-:W-:Y:S01]  /*e9a0*/  UIMAD.WIDE UR4, UR4, 0x4, URZ ;  /* 0x00000004040478a5 */ /* 0x000fe2000f8e023f */
[----:B0-----:R-:W-:Y:S01]  /*e9b0*/  PRMT R243, R28, 0x7770, RZ ;  /* 0x000077701cf37816 */ /* 0x001fe200000000ff */
[----:B------:R-:W-:Y:S01]  /*e9c0*/  FFMA R230, R230, 0.69314718246459960938, R21 ;  /* 0x3f317218e6e67823 */ /* 0x000fe20000000015 */
[C---:B------:R-:W-:Y:S01]  /*e9d0*/  PRMT R251, R29.reuse, 0x7770, RZ ;  /* 0x000077701dfb7816 */ /* 0x040fe200000000ff */
[----:B------:R-:W-:Y:S01]  /*e9e0*/  FFMA R17, R18, 0.69314718246459960938, R17 ;  /* 0x3f31721812117823 */ /* 0x000fe20000000011 */
[----:B------:R-:W-:Y:S02]  /*e9f0*/  PRMT R249, R29, 0x7771, RZ ;  /* 0x000077711df97816 */ /* 0x000fe400000000ff */
[----:B------:R-:W-:Y:S01]  /*ea00*/  PRMT R247, R30, 0x7770, RZ ;  /* 0x000077701ef77816 */ /* 0x000fe200000000ff */
[----:B------:R-:W0:Y:S01]  /*ea10*/  LDS.128 R12, [R231] ;  /* 0x00000000e70c7984 */ /* 0x000e220000000c00 */
[----:B------:R-:W-:Y:S06]  /*ea20*/  BAR.SYNC.DEFER_BLOCKING 0x0 ;  /* 0x0000000000007b1d */ /* 0x000fec0000010000 */
[----:B------:R1:W-:Y:S02]  /*ea30*/  STSM.16.M88.4 [R16], R120 ;  /* 0x0000007810007844 */ /* 0x0003e40000000200 */
[----:B------:R-:W-:Y:S01]  /*ea40*/  BAR.SYNC.DEFER_BLOCKING 0x0 ;  /* 0x0000000000007b1d */ /* 0x000fe20000010000 */
[----:B0-----:R-:W-:Y:S01]  /*ea50*/  PRMT R245, R12, 0x7770, RZ ;  /* 0x000077700cf57816 */ /* 0x001fe200000000ff */
[----:B-1----:R-:W-:-:S02]  /*ea60*/  IMAD R121, R233, 0x46, RZ ;  /* 0x00000046e9797824 */ /* 0x002fc400078e02ff */
[C---:B------:R-:W-:Y:S02]  /*ea70*/  IMAD R123, R233.reuse, 0x47, RZ ;  /* 0x00000047e97b7824 */ /* 0x040fe400078e02ff */
[----:B------:R-:W0:Y:S02]  /*ea80*/  LDS.128 R24, [R231] ;  /* 0x00000000e7187984 */ /* 0x000e240000000c00 */
[----:B------:R-:W-:Y:S06]  /*ea90*/  BAR.SYNC.DEFER_BLOCKING 0x0 ;  /* 0x0000000000007b1d */ /* 0x000fec0000010000 */
[----:B------:R1:W-:Y:S02]  /*eaa0*/  STSM.16.M88.4 [R16], R128 ;  /* 0x0000008010007844 */ /* 0x0003e40000000200 */
[----:B------:R-:W-:Y:S01]  /*eab0*/  BAR.SYNC.DEFER_BLOCKING 0x0 ;  /* 0x0000000000007b1d */ /* 0x000fe20000010000 */
[----:B-1----:R-:W-:-:S02]  /*eac0*/  IMAD R129, R233, 0x4a, RZ ;  /* 0x0000004ae9817824 */ /* 0x002fc400078e02ff */
[----:B------:R-:W-:-:S03]  /*ead0*/  IMAD R131, R233, 0x4b, RZ ;  /* 0x0000004be9837824 */ /* 0x000fc600078e02ff */
[----:B------:R-:W1:Y:S02]  /*eae0*/  LDS.128 R8, [R231] ;  /* 0x00000000e7087984 */ /* 0x000e640000000c00 */
[----:B------:R-:W-:Y:S06]  /*eaf0*/  BAR.SYNC.DEFER_BLOCKING 0x0 ;  /* 0x0000000000007b1d */ /* 0x000fec0000010000 */
[----:B------:R2:W-:Y:S02]  /*eb00*/  STSM.16.M88.4 [R16], R136 ;  /* 0x0000008810007844 */ /* 0x0005e40000000200 */
[----:B------:R-:W-:Y:S01]  /*eb10*/  BAR.SYNC.DEFER_BLOCKING 0x0 ;  /* 0x0000000000007b1d */ /* 0x000fe20000010000 */
[----:B--2---:R-:W-:-:S02]  /*eb20*/  IMAD R137, R233, 0x4e, RZ ;  /* 0x0000004ee9897824 */ /* 0x004fc400078e02ff */
[----:B------:R-:W-:-:S03]  /*eb30*/  IMAD R139, R233, 0x4f, RZ ;  /* 0x0000004fe98b7824 */ /* 0x000fc600078e02ff */
[----:B------:R-:W2:Y:S02]  /*eb40*/  LDS.128 R4, [R231] ;  /* 0x00000000e7047984 */ /* 0x000ea40000000c00 */
[----:B------:R-:W-:Y:S06]  /*eb50*/  BAR.SYNC.DEFER_BLOCKING 0x0 ;  /* 0x0000000000007b1d */ /* 0x000fec0000010000 */
[----:B------:R3:W-:Y:S02]  /*eb60*/  STSM.16.M88.4 [R16], R44 ;  /* 0x0000002c10007844 */ /* 0x0007e40000000200 */
[----:B------:R-:W-:Y:S01]  /*eb70*/  BAR.SYNC.DEFER_BLOCKING 0x0 ;  /* 0x0000000000007b1d */ /* 0x000fe20000010000 */
[C---:B---3--:R-:W-:Y:S01]  /*eb80*/  IMAD R45, R233.reuse, 0x5, RZ ;  /* 0x00000005e92d7824 */ /* 0x048fe200078e02ff */
[----:B------:R-:W-:Y:S01]  /*eb90*/  PRMT R16, R28, 0x7772, RZ ;  /* 0x000077721c107816 */ /* 0x000fe200000000ff */
[----:B------:R-:W-:-:S03]  /*eba0*/  IMAD R47, R233, 0x6, RZ ;  /* 0x00000006e92f7824 */ /* 0x000fc600078e02ff */
[-C--:B------:R-:W-:Y:S02]  /*ebb0*/  IADD3 R42, P4, R45, R2.reuse, RZ ;  /* 0x000000022d2a7210 */ /* 0x080fe40007f9e0ff */
[----:B------:R-:W-:Y:S02]  /*ebc0*/  IADD3 R44, P5, R47, R2, RZ ;  /* 0x000000022f2c7210 */ /* 0x000fe40007fbe0ff */
[-C--:B------:R-:W-:Y:S02]  /*ebd0*/  LEA.HI.X.SX32 R43, R45, R3.reuse, 0x1, P4 ;  /* 0x000000032d2b7211 */ /* 0x080fe400020f0eff */
[----:B------:R-:W-:Y:S01]  /*ebe0*/  LEA.HI.X.SX32 R45, R47, R3, 0x1, P5 ;  /* 0x000000032f2d7211 */ /* 0x000fe200028f0eff */
[----:B------:R3:W-:Y:S01]  /*ebf0*/  STG.E.U8 desc[UR28][R2.64], R49 ;  /* 0x0000003102007986 */ /* 0x0007e2000c10111c */
[----:B------:R-:W-:-:S03]  /*ec00*/  IMAD R47, R233, 0x9, RZ ;  /* 0x00000009e92f7824 */ /* 0x000fc600078e02ff */
[----:B------:R4:W-:Y:S04]  /*ec10*/  STG.E.U8 desc[UR28][R22.64], R51 ;  /* 0x0000003316007986 */ /* 0x0009e8000c10111c */
[----:B------:R0:W-:Y:S01]  /*ec20*/  STG.E.U8 desc[UR28][R36.64], R79 ;  /* 0x0000004f24007986 */ /* 0x0001e2000c10111c */
[----:B---3--:R-:W-:-:S03]  /*ec30*/  IMAD R49, R233, 0x7, RZ ;  /* 0x00000007e9317824 */ /* 0x008fc600078e02ff */
[----:B------:R3:W-:Y:S01]  /*ec40*/  STG.E.U8 desc[UR28][R38.64], R77 ;  /* 0x0000004d26007986 */ /* 0x0007e2000c10111c */
[----:B----4-:R-:W-:Y:S01]  /*ec50*/  IMAD.SHL.U32 R51, R233, 0x8, RZ ;  /* 0x00000008e9337824 */ /* 0x010fe200078e00ff */
[-C--:B------:R-:W-:Y:S02]  /*ec60*/  IADD3 R22, P4, R49, R2.reuse, RZ ;  /* 0x0000000231167210 */ /* 0x080fe40007f9e0ff */
[----:B------:R4:W-:Y:S01]  /*ec70*/  STG.E.U8 desc[UR28][R40.64], R75 ;  /* 0x0000004b28007986 */ /* 0x0009e2000c10111c */
[----:B0-----:R-:W-:Y:S01]  /*ec80*/  IMAD R79, R233, 0x31, RZ ;  /* 0x00000031e94f7824 */ /* 0x001fe200078e02ff */
[-C--:B------:R-:W-:Y:S01]  /*ec90*/  LEA.HI.X.SX32 R23, R49, R3.reuse, 0x1, P4 ;  /* 0x0000000331177211 */ /* 0x080fe200020f0eff */
[----:B------:R-:W-:Y:S01]  /*eca0*/  IMAD R49, R233, 0xa, RZ ;  /* 0x0000000ae9317824 */ /* 0x000fe200078e02ff */
[-C--:B------:R-:W-:Y:S01]  /*ecb0*/  IADD3 R36, P5, R51, R2.reuse, RZ ;  /* 0x0000000233247210 */ /* 0x080fe20007fbe0ff */
[----:B------:R0:W-:Y:S01]  /*ecc0*/  STG.E.U8 desc[UR28][R42.64], R73 ;  /* 0x000000492a007986 */ /* 0x0001e2000c10111c */
[-C--:B---3--:R-:W-:Y:S01]  /*ecd0*/  IADD3 R38, P4, R47, R2.reuse, RZ ;  /* 0x000000022f267210 */ /* 0x088fe20007f9e0ff */
[----:B------:R-:W-:Y:S01]  /*ece0*/  IMAD R77, R233, 0x30, RZ ;  /* 0x00000030e94d7824 */ /* 0x000fe200078e02ff */
[-C--:B------:R-:W-:Y:S01]  /*ecf0*/  LEA.HI.X.SX32 R37, R51, R3.reuse, 0x1, P5 ;  /* 0x0000000333257211 */ /* 0x080fe200028f0eff */
[----:B------:R-:W-:Y:S01]  /*ed00*/  IMAD R51, R233, 0xb, RZ ;  /* 0x0000000be9337824 */ /* 0x000fe200078e02ff */
[----:B------:R-:W-:Y:S01]  /*ed10*/  LEA.HI.X.SX32 R39, R47, R3, 0x1, P4 ;  /* 0x000000032f277211 */ /* 0x000fe200020f0eff */
[----:B------:R-:W-:Y:S01]  /*ed20*/  IMAD R47, R233, 0xc, RZ ;  /* 0x0000000ce92f7824 */ /* 0x000fe200078e02ff */
[----:B----4-:R-:W-:Y:S01]  /*ed30*/  IADD3 R40, P5, R49, R2, RZ ;  /* 0x0000000231287210 */ /* 0x010fe20007fbe0ff */
[----:B------:R3:W-:Y:S01]  /*ed40*/  STG.E.U8 desc[UR28][R44.64], R71 ;  /* 0x000000472c007986 */ /* 0x0007e2000c10111c */
[----:B------:R-:W-:-:S02]  /*ed50*/  IMAD R75, R233, 0x2f, RZ ;  /* 0x0000002fe94b7824 */ /* 0x000fc400078e02ff */
[-C--:B------:R-:W-:Y:S01]  /*ed60*/  LEA.HI.X.SX32 R41, R49, R3.reuse, 0x1, P5 ;  /* 0x0000000331297211 */ /* 0x080fe200028f0eff */
[----:B------:R-:W-:Y:S01]  /*ed70*/  IMAD R49, R233, 0xd, RZ ;  /* 0x0000000de9317824 */ /* 0x000fe200078e02ff */
[-C--:B0-----:R-:W-:Y:S01]  /*ed80*/  IADD3 R42, P4, R51, R2.reuse, RZ ;  /* 0x00000002332a7210 */ /* 0x081fe20007f9e0ff */
[----:B------:R0:W-:Y:S01]  /*ed90*/  STG.E.U8 desc[UR28][R22.64], R69 ;  /* 0x0000004516007986 */ /* 0x0001e2000c10111c */
[----:B------:R-:W-:Y:S02]  /*eda0*/  IMAD R73, R233, 0x2e, RZ ;  /* 0x0000002ee9497824 */ /* 0x000fe400078e02ff */
[----:B------:R-:W-:Y:S01]  /*edb0*/  LEA.HI.X.SX32 R43, R51, R3, 0x1, P4 ;  /* 0x00000003332b7211 */ /* 0x000fe200020f0eff */
[----:B------:R-:W-:Y:S01]  /*edc0*/  IMAD R51, R233, 0xe, RZ ;  /* 0x0000000ee9337824 */ /* 0x000fe200078e02ff */
[----:B------:R4:W-:Y:S01]  /*edd0*/  STG.E.U8 desc[UR28][R36.64], R67 ;  /* 0x0000004324007986 */ /* 0x0009e2000c10111c */
[----:B---3--:R-:W-:Y:S01]  /*ede0*/  IADD3 R44, P5, R47, R2, RZ ;  /* 0x000000022f2c7210 */ /* 0x008fe20007fbe0ff */
[----:B------:R-:W-:-:S02]  /*edf0*/  IMAD R71, R233, 0x2d, RZ ;  /* 0x0000002de9477824 */ /* 0x000fc400078e02ff */
[----:B------:R3:W-:Y:S01]  /*ee00*/  STG.E.U8 desc[UR28][R38.64], R65 ;  /* 0x0000004126007986 */ /* 0x0007e2000c10111c */
[-C--:B------:R-:W-:Y:S01]  /*ee10*/  LEA.HI.X.SX32 R45, R47, R3.reuse, 0x1, P5 ;  /* 0x000000032f2d7211 */ /* 0x080fe200028f0eff */
[----:B------:R-:W-:Y:S01]  /*ee20*/  IMAD R47, R233, 0xf, RZ ;  /* 0x0000000fe92f7824 */ /* 0x000fe200078e02ff */
[-C--:B0-----:R-:W-:Y:S01]  /*ee30*/  IADD3 R22, P4, R49, R2.reuse, RZ ;  /* 0x0000000231167210 */ /* 0x081fe20007f9e0ff */
[----:B------:R0:W-:Y:S01]  /*ee40*/  STG.E.U8 desc[UR28][R40.64], R63 ;  /* 0x0000003f28007986 */ /* 0x0001e2000c10111c */
[----:B------:R-:W-:Y:S02]  /*ee50*/  IMAD R69, R233, 0x2c, RZ ;  /* 0x0000002ce9457824 */ /* 0x000fe400078e02ff */
[-C--:B------:R-:W-:Y:S01]  /*ee60*/  LEA.HI.X.SX32 R23, R49, R3.reuse, 0x1, P4 ;  /* 0x0000000331177211 */ /* 0x080fe200020f0eff */
[----:B------:R-:W-:Y:S01]  /*ee70*/  IMAD.SHL.U32 R49, R233, 0x10, RZ ;  /* 0x00000010e9317824 */ /* 0x000fe200078e00ff */
[-C--:B----4-:R-:W-:Y:S01]  /*ee80*/  IADD3 R36, P5, R51, R2.reuse, RZ ;  /* 0x0000000233247210 */ /* 0x090fe20007fbe0ff */
[----:B------:R4:W-:Y:S01]  /*ee90*/  STG.E.U8 desc[UR28][R42.64], R61 ;  /* 0x0000003d2a007986 */ /* 0x0009e2000c10111c */
[----:B------:R-:W-:Y:S01]  /*eea0*/  IMAD R67, R233, 0x2b, RZ ;  /* 0x0000002be9437824 */ /* 0x000fe200078e02ff */
[-C--:B---3--:R-:W-:Y:S01]  /*eeb0*/  IADD3 R38, P4, R47, R2.reuse, RZ ;  /* 0x000000022f267210 */ /* 0x088fe20007f9e0ff */
[----:B------:R-:W-:Y:S01]  /*eec0*/  IMAD R65, R233, 0x2a, RZ ;  /* 0x0000002ae9417824 */ /* 0x000fe200078e02ff */
[----:B------:R3:W-:Y:S01]  /*eed0*/  STG.E.U8 desc[UR28][R44.64], R59 ;  /* 0x0000003b2c007986 */ /* 0x0007e2000c10111c */
[-C--:B------:R-:W-:Y:S01]  /*eee0*/  LEA.HI.X.SX32 R37, R51, R3.reuse, 0x1, P5 ;  /* 0x0000000333257211 */ /* 0x080fe200028f0eff */
[----:B0-----:R-:W-:Y:S01]  /*eef0*/  IMAD R63, R233, 0x29, RZ ;  /* 0x00000029e93f7824 */ /* 0x001fe200078e02ff */
[-C--:B------:R-:W-:Y:S01]  /*ef00*/  IADD3 R40, P5, R49, R2.reuse, RZ ;  /* 0x0000000231287210 */ /* 0x080fe20007fbe0ff */
[----:B------:R0:W-:Y:S01]  /*ef10*/  STG.E.U8 desc[UR28][R22.64], R57 ;  /* 0x0000003916007986 */ /* 0x0001e2000c10111c */
[-C--:B------:R-:W-:Y:S01]  /*ef20*/  LEA.HI.X.SX32 R39, R47, R3.reuse, 0x1, P4 ;  /* 0x000000032f277211 */ /* 0x080fe200020f0eff */
[----:B------:R-:W-:Y:S01]  /*ef30*/  IMAD R47, R233, 0x13, RZ ;  /* 0x00000013e92f7824 */ /* 0x000fe200078e02ff */
[----:B------:R-:W-:Y:S01]  /*ef40*/  LEA.HI.X.SX32 R41, R49, R3, 0x1, P5 ;  /* 0x0000000331297211 */ /* 0x000fe200028f0eff */
[C---:B----4-:R-:W-:Y:S01]  /*ef50*/  IMAD R43, R233.reuse, 0x11, RZ ;  /* 0x00000011e92b7824 */ /* 0x050fe200078e02ff */
[C---:B------:R-:W-:Y:S01]  /*ef60*/  PRMT R51, R32.reuse, 0x7770, RZ ;  /* 0x0000777020337816 */ /* 0x040fe200000000ff */
[C---:B------:R-:W-:Y:S01]  /*ef70*/  IMAD R49, R233.reuse, 0x14, RZ ;  /* 0x00000014e9317824 */ /* 0x040fe200078e02ff */
[----:B------:R4:W-:Y:S01]  /*ef80*/  STG.E.U8 desc[UR28][R36.64], R55 ;  /* 0x0000003724007986 */ /* 0x0009e2000c10111c */
[----:B---3--:R-:W-:Y:S01]  /*ef90*/  IMAD R45, R233, 0x12, RZ ;  /* 0x00000012e92d7824 */ /* 0x008fe200078e02ff */
[----:B------:R-:W-:Y:S01]  /*efa0*/  IADD3 R42, P4, R43, R2, RZ ;  /* 0x000000022b2a7210 */ /* 0x000fe20007f9e0ff */
[----:B------:R-:W-:Y:S01]  /*efb0*/  IMAD R61, R233, 0x28, RZ ;  /* 0x00000028e93d7824 */ /* 0x000fe200078e02ff */
[----:B------:R3:W-:Y:S01]  /*efc0*/  STG.E.U8 desc[UR28][R38.64], R53 ;  /* 0x0000003526007986 */ /* 0x0007e2000c10111c */
[----:B0-----:R-:W-:-:S02]  /*efd0*/  PRMT R57, R32, 0x7771, RZ ;  /* 0x0000777120397816 */ /* 0x001fc400000000ff */
[-C--:B------:R-:W-:Y:S01]  /*efe0*/  IADD3 R22, P5, R45, R2.reuse, RZ ;  /* 0x000000022d167210 */ /* 0x080fe20007fbe0ff */
[----:B------:R0:W-:Y:S01]  /*eff0*/  STG.E.U8 desc[UR28][R40.64], R51 ;  /* 0x0000003328007986 */ /* 0x0001e2000c10111c */
[-C--:B------:R-:W-:Y:S02]  /*f000*/  LEA.HI.X.SX32 R43, R43, R3.reuse, 0x1, P4 ;  /* 0x000000032b2b7211 */ /* 0x080fe400020f0eff */
[----:B------:R-:W-:Y:S01]  /*f010*/  LEA.HI.X.SX32 R23, R45, R3, 0x1, P5 ;  /* 0x000000032d177211 */ /* 0x000fe200028f0eff */
[----:B------:R-:W-:Y:S01]  /*f020*/  IMAD R45, R233, 0x16, RZ ;  /* 0x00000016e92d7824 */ /* 0x000fe200078e02ff */
[-C--:B----4-:R-:W-:Y:S01]  /*f030*/  IADD3 R36, P4, R47, R2.reuse, RZ ;  /* 0x000000022f247210 */ /* 0x090fe20007f9e0ff */
[----:B------:R4:W-:Y:S01]  /*f040*/  STG.E.U8 desc[UR28][R42.64], R57 ;  /* 0x000000392a007986 */ /* 0x0009e2000c10111c */
[----:B------:R-:W-:Y:S02]  /*f050*/  PRMT R55, R33, 0x7771, RZ ;  /* 0x0000777121377816 */ /* 0x000fe400000000ff */
[----:B---3--:R-:W-:-:S02]  /*f060*/  IADD3 R38, P5, R49, R2, RZ ;  /* 0x0000000231267210 */ /* 0x008fc40007fbe0ff */
[----:B------:R-:W-:Y:S01]  /*f070*/  PRMT R53, R33, 0x7770, RZ ;  /* 0x0000777021357816 */ /* 0x000fe200000000ff */
[----:B0-----:R-:W-:Y:S01]  /*f080*/  IMAD R41, R233, 0x15, RZ ;  /* 0x00000015e9297824 */ /* 0x001fe200078e02ff */
[-C--:B------:R-:W-:Y:S01]  /*f090*/  LEA.HI.X.SX32 R37, R47, R3.reuse, 0x1, P4 ;  /* 0x000000032f257211 */ /* 0x080fe200020f0eff */
[----:B------:R-:W-:Y:S01]  /*f0a0*/  IMAD R47, R233, 0x17, RZ ;  /* 0x00000017e92f7824 */ /* 0x000fe200078e02ff */
[----:B------:R-:W-:Y:S01]  /*f0b0*/  LEA.HI.X.SX32 R39, R49, R3, 0x1, P5 ;  /* 0x0000000331277211 */ /* 0x000fe200028f0eff */
[----:B------:R0:W-:Y:S01]  /*f0c0*/  STG.E.U8 desc[UR28][R22.64], R53 ;  /* 0x0000003516007986 */ /* 0x0001e2000c10111c */
[----:B------:R-:W-:Y:S01]  /*f0d0*/  PRMT R51, R34, 0x7770, RZ ;  /* 0x0000777022337816 */ /* 0x000fe200000000ff */
[----:B------:R-:W-:Y:S01]  /*f0e0*/  IMAD R49, R233, 0x18, RZ ;  /* 0x00000018e9317824 */ /* 0x000fe200078e02ff */
[-C--:B------:R-:W-:Y:S01]  /*f0f0*/  IADD3 R40, P4, R41, R2.reuse, RZ ;  /* 0x0000000229287210 */ /* 0x080fe20007f9e0ff */
[----:B------:R3:W-:Y:S01]  /*f100*/  STG.E.U8 desc[UR28][R36.64], R55 ;  /* 0x0000003724007986 */ /* 0x0007e2000c10111c */
[----:B----4-:R-:W-:-:S02]  /*f110*/  IADD3 R42, P5, R45, R2, RZ ;  /* 0x000000022d2a7210 */ /* 0x010fc40007fbe0ff */
[-C--:B------:R-:W-:Y:S01]  /*f120*/  LEA.HI.X.SX32 R41, R41, R3.reuse, 0x1, P4 ;  /* 0x0000000329297211 */ /* 0x080fe200020f0eff */
[----:B------:R4:W-:Y:S01]  /*f130*/  STG.E.U8 desc[UR28][R38.64], R51 ;  /* 0x0000003326007986 */ /* 0x0009e2000c10111c */
[-C--:B------:R-:W-:Y:S02]  /*f140*/  LEA.HI.X.SX32 R43, R45, R3.reuse, 0x1, P5 ;  /* 0x000000032d2b7211 */ /* 0x080fe400028f0eff */
[----:B------:R-:W-:Y:S02]  /*f150*/  PRMT R45, R35, 0x7770, RZ ;  /* 0x00007770232d7816 */ /* 0x000fe400000000ff */
[----:B0-----:R-:W-:Y:S02]  /*f160*/  PRMT R53, R34, 0x7771, RZ ;  /* 0x0000777122357816 */ /* 0x001fe400000000ff */
[-C--:B------:R-:W-:Y:S02]  /*f170*/  IADD3 R22, P4, R47, R2.reuse, RZ ;  /* 0x000000022f167210 */ /* 0x080fe40007f9e0ff */
[----:B---3--:R-:W-:Y:S01]  /*f180*/  IADD3 R36, P5, R49, R2, RZ ;  /* 0x0000000231247210 */ /* 0x008fe20007fbe0ff */
[----:B------:R0:W-:Y:S01]  /*f190*/  STG.E.U8 desc[UR28][R40.64], R53 ;  /* 0x0000003528007986 */ /* 0x0001e2000c10111c */
[-C--:B------:R-:W-:Y:S01]  /*f1a0*/  LEA.HI.X.SX32 R23, R47, R3.reuse, 0x1, P4 ;  /* 0x000000032f177211 */ /* 0x080fe200020f0eff */
[----:B----4-:R-:W-:Y:S01]  /*f1b0*/  IMAD R39, R233, 0x19, RZ ;  /* 0x00000019e9277824 */ /* 0x010fe200078e02ff */
[----:B------:R-:W-:Y:S01]  /*f1c0*/  PRMT R51, R35, 0x7771, RZ ;  /* 0x0000777123337816 */ /* 0x000fe200000000ff */
[----:B------:R3:W-:Y:S01]  /*f1d0*/  STG.E.U8 desc[UR28][R42.64], R45 ;  /* 0x0000002d2a007986 */ /* 0x0007e2000c10111c */
[----:B------:R-:W-:-:S02]  /*f1e0*/  LEA.HI.X.SX32 R37, R49, R3, 0x1, P5 ;  /* 0x0000000331257211 */ /* 0x000fc400028f0eff */
[CC--:B------:R-:W-:Y:S01]  /*f1f0*/  IADD3 R38, P4, R39.reuse, R2.reuse, RZ ;  /* 0x0000000227267210 */ /* 0x0c0fe20007f9e0ff */
[----:B------:R4:W-:Y:S01]  /*f200*/  STG.E.U8 desc[UR28][R22.64], R51 ;  /* 0x0000003316007986 */ /* 0x0009e2000c10111c */
[C---:B------:R-:W-:Y:S02]  /*f210*/  PRMT R49, R32.reuse, 0x7772, RZ ;  /* 0x0000777220317816 */ /* 0x040fe400000000ff */
[-C--:B------:R-:W-:Y:S01]  /*f220*/  LEA.HI.X.SX32 R39, R39, R3.reuse, 0x1, P4 ;  /* 0x0000000327277211 */ /* 0x080fe200020f0eff */
[----:B0-----:R-:W-:Y:S01]  /*f230*/  IMAD R41, R233, 0x1a, RZ ;  /* 0x0000001ae9297824 */ /* 0x001fe200078e02ff */
[----:B------:R-:W-:Y:S01]  /*f240*/  PRMT R47, R32, 0x7773, RZ ;  /* 0x00007773202f7816 */ /* 0x000fe200000000ff */
[----:B------:R0:W-:Y:S01]  /*f250*/  STG.E.U8 desc[UR28][R36.64], R49 ;  /* 0x0000003124007986 */ /* 0x0001e2000c10111c */
[----:B------:R-:W-:Y:S01]  /*f260*/  PRMT R55, R33, 0x7772, RZ ;  /* 0x0000777221377816 */ /* 0x000fe200000000ff */
[----:B---3--:R-:W-:Y:S01]  /*f270*/  IMAD R43, R233, 0x1b, RZ ;  /* 0x0000001be92b7824 */ /* 0x008fe200078e02ff */
[-C--:B------:R-:W-:Y:S01]  /*f280*/  IADD3 R40, P4, R41, R2.reuse, RZ ;  /* 0x0000000229287210 */ /* 0x080fe20007f9e0ff */
[----:B------:R-:W-:Y:S01]  /*f290*/  IMAD R45, R233, 0x1c, RZ ;  /* 0x0000001ce92d7824 */ /* 0x000fe200078e02ff */
[----:B------:R-:W-:Y:S01]  /*f2a0*/  PRMT R57, R33, 0x7773, RZ ;  /* 0x0000777321397816 */ /* 0x000fe200000000ff */
[----:B------:R-:W-:Y:S01]  /*f2b0*/  IMAD R33, R233, 0x1d, RZ ;  /* 0x0000001de9217824 */ /* 0x000fe200078e02ff */
[-C--:B------:R-:W-:Y:S01]  /*f2c0*/  IADD3 R42, P5, R43, R2.reuse, RZ ;  /* 0x000000022b2a7210 */ /* 0x080fe20007fbe0ff */
[----:B------:R3:W-:Y:S01]  /*f2d0*/  STG.E.U8 desc[UR28][R38.64], R47 ;  /* 0x0000002f26007986 */ /* 0x0007e2000c10111c */
[-C--:B----4-:R-:W-:Y:S01]  /*f2e0*/  IADD3 R22, P6, R45, R2.reuse, RZ ;  /* 0x000000022d167210 */ /* 0x090fe20007fde0ff */
[----:B------:R-:W-:Y:S01]  /*f2f0*/  IMAD R51, R233, 0x23, RZ ;  /* 0x00000023e9337824 */ /* 0x000fe200078e02ff */
[-C--:B------:R-:W-:Y:S01]  /*f300*/  LEA.HI.X.SX32 R41, R41, R3.reuse, 0x1, P4 ;  /* 0x0000000329297211 */ /* 0x080fe200020f0eff */
[----:B0-----:R-:W-:Y:S01]  /*f310*/  IMAD R37, R233, 0x1e, RZ ;  /* 0x0000001ee9257824 */ /* 0x001fe200078e02ff */
[-C--:B------:R-:W-:Y:S01]  /*f320*/  LEA.HI.X.SX32 R43, R43, R3.reuse, 0x1, P5 ;  /* 0x000000032b2b7211 */ /* 0x080fe200028f0eff */
[----:B------:R-:W-:Y:S01]  /*f330*/  IMAD R49, R233, 0x22, RZ ;  /* 0x00000022e9317824 */ /* 0x000fe200078e02ff */
[----:B------:R-:W-:Y:S01]  /*f340*/  LEA.HI.X.SX32 R23, R45, R3, 0x1, P6 ;  /* 0x000000032d177211 */ /* 0x000fe200030f0eff */
[----:B------:R0:W-:Y:S01]  /*f350*/  STG.E.U8 desc[UR28][R40.64], R55 ;  /* 0x0000003728007986 */ /* 0x0001e2000c10111c */
[----:B------:R-:W-:Y:S01]  /*f360*/  PRMT R59, R34, 0x7772, RZ ;  /* 0x00007772223b7816 */ /* 0x000fe200000000ff */
[----:B------:R-:W-:Y:S01]  /*f370*/  IMAD.SHL.U32 R45, R233, 0x20, RZ ;  /* 0x00000020e92d7824 */ /* 0x000fe200078e00ff */
[-C--:B------:R-:W-:Y:S01]  /*f380*/  IADD3 R32, P5, R37, R2.reuse, RZ ;  /* 0x0000000225207210 */ /* 0x080fe20007fbe0ff */
[C---:B---3--:R-:W-:Y:S01]  /*f390*/  IMAD R39, R233.reuse, 0x1f, RZ ;  /* 0x0000001fe9277824 */ /* 0x048fe200078e02ff */
[----:B------:R3:W-:Y:S01]  /*f3a0*/  STG.E.U8 desc[UR28][R42.64], R57 ;  /* 0x000000392a007986 */ /* 0x0007e2000c10111c */
[C---:B------:R-:W-:Y:S01]  /*f3b0*/  IMAD R47, R233.reuse, 0x21, RZ ;  /* 0x00000021e92f7824 */ /* 0x040fe200078e02ff */
[----:B------:R-:W-:Y:S01]  /*f3c0*/  PRMT R34, R30, 0x7771, RZ ;  /* 0x000077711e227816 */ /* 0x000fe200000000ff */
[----:B------:R-:W-:Y:S01]  /*f3d0*/  IMAD R53, R233, 0x24, RZ ;  /* 0x00000024e9357824 */ /* 0x000fe200078e02ff */
[----:B------:R4:W-:Y:S01]  /*f3e0*/  STG.E.U8 desc[UR28][R22.64], R59 ;  /* 0x0000003b16007986 */ /* 0x0009e2000c10111c */
[----:B------:R-:W-:Y:S01]  /*f3f0*/  IADD3 R36, P6, R39, R2, RZ ;  /* 0x0000000227247210 */ /* 0x000fe20007fde0ff */
[----:B0-----:R-:W-:-:S02]  /*f400*/  IMAD R55, R233, 0x25, RZ ;  /* 0x00000025e9377824 */ /* 0x001fc400078e02ff */
[----:B---3--:R-:W-:Y:S01]  /*f410*/  IMAD R57, R233, 0x26, RZ ;  /* 0x00000026e9397824 */ /* 0x008fe200078e02ff */
[-C--:B----4-:R-:W-:Y:S01]  /*f420*/  IADD3 R22, P4, R33, R2.reuse, RZ ;  /* 0x0000000221167210 */ /* 0x090fe20007f9e0ff */
[C---:B------:R-:W-:Y:S02]  /*f430*/  IMAD R59, R233.reuse, 0x27, RZ ;  /* 0x00000027e93b7824 */ /* 0x040fe400078e02ff */
[----:B------:R-:W-:Y:S01]  /*f440*/  IMAD R233, R233, 0x7f, RZ ;  /* 0x0000007fe9e97824 */ /* 0x000fe200078e02ff */
[-C--:B------:R-:W-:Y:S02]  /*f450*/  LEA.HI.X.SX32 R23, R33, R3.reuse, 0x1, P4 ;  /* 0x0000000321177211 */ /* 0x080fe400020f0eff */
[----:B------:R-:W-:Y:S02]  /*f460*/  LEA.HI.X.SX32 R33, R37, R3, 0x1, P5 ;  /* 0x0000000325217211 */ /* 0x000fe400028f0eff */
[-C--:B------:R-:W-:Y:S01]  /*f470*/  IADD3 R38, P4, R45, R2.reuse, RZ ;  /* 0x000000022d267210 */ /* 0x080fe20007f9e0ff */
[----:B------:R-:W-:Y:S01]  /*f480*/  STG.E.U8 desc[UR28][R22.64], R241 ;  /* 0x000000f116007986 */ /* 0x000fe2000c10111c */
[----:B------:R-:W-:-:S02]  /*f490*/  IADD3 R40, P5, R47, R2, RZ ;  /* 0x000000022f287210 */ /* 0x000fc40007fbe0ff */
[-C--:B------:R-:W-:Y:S02]  /*f4a0*/  LEA.HI.X.SX32 R37, R39, R3.reuse, 0x1, P6 ;  /* 0x0000000327257211 */ /* 0x080fe400030f0eff */
[-C--:B------:R-:W-:Y:S02]  /*f4b0*/  IADD3 R42, P6, R49, R2.reuse, RZ ;  /* 0x00000002312a7210 */ /* 0x080fe40007fde0ff */
[-C--:B------:R-:W-:Y:S02]  /*f4c0*/  LEA.HI.X.SX32 R39, R45, R3.reuse, 0x1, P4 ;  /* 0x000000032d277211 */ /* 0x080fe400020f0eff */
[----:B------:R-:W-:Y:S02]  /*f4d0*/  LEA.HI.X.SX32 R41, R47, R3, 0x1, P5 ;  /* 0x000000032f297211 */ /* 0x000fe400028f0eff */
[-C--:B------:R-:W-:Y:S02]  /*f4e0*/  IADD3 R44, P4, R51, R2.reuse, RZ ;  /* 0x00000002332c7210 */ /* 0x080fe40007f9e0ff */
        /* <DEDUP_REMOVED lines=173> */
[----:B------:R-:W-:Y:S02]  /*ffc0*/  PRMT R239, R35, 0x7772, RZ ;  /* 0x0000777223ef7816 */ /* 0x000fe400000000ff */
[----:B------:R-:W-:-:S02]  /*ffd0*/  IADD3 R218, P4, R219, R2, RZ ;  /* 0x00000002dbda7210 */ /* 0x000fc40007f9e0ff */
[-C--:B------:R-:W-:Y:S01]  /*ffe0*/  IADD3 R220, P5, R221, R2.reuse, RZ ;  /* 0x00000002dddc7210 */ /* 0x080fe20007fbe0ff */
[----:B------:R-:W-:Y:S01]  /*fff0*/  STG.E.U8 desc[UR28][R32.64], R239 ;  /* 0x000000ef20007986 */ /* 0x000fe2000c10111c */
[----:B------:R-:W-:Y:S02]  /*10000*/  LEA.HI.X.SX32 R217, R217, R3, 0x1, P6 ;  /* 0x00000003d9d97211 */ /* 0x000fe400030f0eff */
[----:B------:R-:W-:Y:S02]  /*10010*/  PRMT R237, R35, 0x7773, RZ ;  /* 0x0000777323ed7816 */ /* 0x000fe400000000ff */
[----:B------:R-:W-:Y:S02]  /*10020*/  IADD3 R222, P6, R223, R2, RZ ;  /* 0x00000002dfde7210 */ /* 0x000fe40007fde0ff */
[C---:B------:R-:W-:Y:S01]  /*10030*/  PRMT R35, R28.reuse, 0x7773, RZ ;  /* 0x000077731c237816 */ /* 0x040fe200000000ff */
[----:B------:R0:W-:Y:S01]  /*10040*/  STG.E.U8 desc[UR28][R36.64], R237 ;  /* 0x000000ed24007986 */ /* 0x0001e2000c10111c */
[----:B------:R-:W-:-:S02]  /*10050*/  PRMT R28, R28, 0x7771, RZ ;  /* 0x000077711c1c7816 */ /* 0x000fc400000000ff */
[-C--:B------:R-:W-:Y:S01]  /*10060*/  LEA.HI.X.SX32 R219, R219, R3.reuse, 0x1, P4 ;  /* 0x00000003dbdb7211 */ /* 0x080fe200020f0eff */
[----:B------:R3:W-:Y:S01]  /*10070*/  STG.E.U8 desc[UR28][R38.64], R243 ;  /* 0x000000f326007986 */ /* 0x0007e2000c10111c */
[-C--:B------:R-:W-:Y:S02]  /*10080*/  LEA.HI.X.SX32 R221, R221, R3.reuse, 0x1, P5 ;  /* 0x00000003dddd7211 */ /* 0x080fe400028f0eff */
[-C--:B------:R-:W-:Y:S01]  /*10090*/  IADD3 R224, P4, R225, R2.reuse, RZ ;  /* 0x00000002e1e07210 */ /* 0x080fe20007f9e0ff */
[----:B------:R-:W-:Y:S01]  /*100a0*/  STG.E.U8 desc[UR28][R40.64], R28 ;  /* 0x0000001c28007986 */ /* 0x000fe2000c10111c */
[-C--:B------:R-:W-:Y:S02]  /*100b0*/  IADD3 R226, P5, R227, R2.reuse, RZ ;  /* 0x00000002e3e27210 */ /* 0x080fe40007fbe0ff */
[----:B------:R-:W-:Y:S01]  /*100c0*/  LEA.HI.X.SX32 R223, R223, R3, 0x1, P6 ;  /* 0x00000003dfdf7211 */ /* 0x000fe200030f0eff */
[----:B------:R-:W-:Y:S01]  /*100d0*/  STG.E.U8 desc[UR28][R42.64], R251 ;  /* 0x000000fb2a007986 */ /* 0x000fe2000c10111c */
[----:B------:R-:W-:-:S02]  /*100e0*/  IADD3 R2, P6, R233, R2, RZ ;  /* 0x00000002e9027210 */ /* 0x000fc40007fde0ff */
[C---:B0-----:R-:W-:Y:S01]  /*100f0*/  PRMT R36, R31.reuse, 0x7771, RZ ;  /* 0x000077711f247816 */ /* 0x041fe200000000ff */
[----:B------:R-:W-:Y:S01]  /*10100*/  STG.E.U8 desc[UR28][R44.64], R249 ;  /* 0x000000f92c007986 */ /* 0x000fe2000c10111c */
[----:B---3--:R-:W-:Y:S02]  /*10110*/  PRMT R38, R31, 0x7770, RZ ;  /* 0x000077701f267816 */ /* 0x008fe400000000ff */
[-C--:B------:R-:W-:Y:S01]  /*10120*/  LEA.HI.X.SX32 R225, R225, R3.reuse, 0x1, P4 ;  /* 0x00000003e1e17211 */ /* 0x080fe200020f0eff */
[----:B------:R0:W-:Y:S01]  /*10130*/  STG.E.U8 desc[UR28][R46.64], R247 ;  /* 0x000000f72e007986 */ /* 0x0001e2000c10111c */
[-C--:B------:R-:W-:Y:S02]  /*10140*/  LEA.HI.X.SX32 R227, R227, R3.reuse, 0x1, P5 ;  /* 0x00000003e3e37211 */ /* 0x080fe400028f0eff */
[----:B------:R-:W-:Y:S01]  /*10150*/  LEA.HI.X.SX32 R3, R233, R3, 0x1, P6 ;  /* 0x00000003e9037211 */ /* 0x000fe200030f0eff */
[----:B------:R3:W-:Y:S01]  /*10160*/  STG.E.U8 desc[UR28][R48.64], R34 ;  /* 0x0000002230007986 */ /* 0x0007e2000c10111c */
[----:B------:R-:W-:-:S02]  /*10170*/  PRMT R233, R29, 0x7772, RZ ;  /* 0x000077721de97816 */ /* 0x000fc400000000ff */
[----:B------:R-:W-:Y:S01]  /*10180*/  PRMT R235, R29, 0x7773, RZ ;  /* 0x000077731deb7816 */ /* 0x000fe200000000ff */
[----:B------:R4:W-:Y:S01]  /*10190*/  STG.E.U8 desc[UR28][R50.64], R38 ;  /* 0x0000002632007986 */ /* 0x0009e2000c10111c */
[C---:B------:R-:W-:Y:S02]  /*101a0*/  PRMT R29, R30.reuse, 0x7772, RZ ;  /* 0x000077721e1d7816 */ /* 0x040fe400000000ff */
[----:B------:R-:W-:Y:S01]  /*101b0*/  PRMT R23, R30, 0x7773, RZ ;  /* 0x000077731e177816 */ /* 0x000fe200000000ff */
[----:B------:R1:W-:Y:S01]  /*101c0*/  STG.E.U8 desc[UR28][R52.64], R36 ;  /* 0x0000002434007986 */ /* 0x0003e2000c10111c */
[C---:B------:R-:W-:Y:S02]  /*101d0*/  PRMT R37, R31.reuse, 0x7772, RZ ;  /* 0x000077721f257816 */ /* 0x040fe400000000ff */
[----:B------:R-:W-:Y:S01]  /*101e0*/  PRMT R33, R31, 0x7773, RZ ;  /* 0x000077731f217816 */ /* 0x000fe200000000ff */
[----:B------:R2:W-:Y:S01]  /*101f0*/  STG.E.U8 desc[UR28][R54.64], R16 ;  /* 0x0000001036007986 */ /* 0x0005e2000c10111c */
[----:B------:R-:W-:-:S02]  /*10200*/  PRMT R31, R12, 0x7771, RZ ;  /* 0x000077710c1f7816 */ /* 0x000fc400000000ff */
[C---:B------:R-:W-:Y:S01]  /*10210*/  PRMT R241, R13.reuse, 0x7773, RZ ;  /* 0x000077730df17816 */ /* 0x040fe200000000ff */
[----:B------:R2:W-:Y:S01]  /*10220*/  STG.E.U8 desc[UR28][R56.64], R35 ;  /* 0x0000002338007986 */ /* 0x0005e2000c10111c */
[C---:B------:R-:W-:Y:S02]  /*10230*/  PRMT R243, R13.reuse, 0x7772, RZ ;  /* 0x000077720df37816 */ /* 0x040fe400000000ff */
[C---:B------:R-:W-:Y:S01]  /*10240*/  PRMT R239, R13.reuse, 0x7771, RZ ;  /* 0x000077710def7816 */ /* 0x040fe200000000ff */
[----:B------:R-:W-:Y:S01]  /*10250*/  STG.E.U8 desc[UR28][R58.64], R233 ;  /* 0x000000e93a007986 */ /* 0x000fe2000c10111c */
[----:B------:R-:W-:Y:S02]  /*10260*/  PRMT R13, R13, 0x7770, RZ ;  /* 0x000077700d0d7816 */ /* 0x000fe400000000ff */
[C---:B0-----:R-:W-:Y:S01]  /*10270*/  PRMT R47, R14.reuse, 0x7770, RZ ;  /* 0x000077700e2f7816 */ /* 0x041fe200000000ff */
        /* <DEDUP_REMOVED lines=8> */
[C---:B------:R-:W-:Y:S01]  /*10300*/  PRMT R237, R12.reuse, 0x7772, RZ ;  /* 0x000077720ced7816 */ /* 0x040fe200000000ff */
[----:B------:R0:W-:Y:S01]  /*10310*/  STG.E.U8 desc[UR28][R66.64], R37 ;  /* 0x0000002542007986 */ /* 0x0001e2000c10111c */
[----:B------:R-:W-:-:S02]  /*10320*/  PRMT R39, R12, 0x7773, RZ ;  /* 0x000077730c277816 */ /* 0x000fc400000000ff */
[C---:B------:R-:W-:Y:S01]  /*10330*/  PRMT R45, R14.reuse, 0x7772, RZ ;  /* 0x000077720e2d7816 */ /* 0x040fe200000000ff */
[----:B------:R-:W-:Y:S01]  /*10340*/  STG.E.U8 desc[UR28][R68.64], R33 ;  /* 0x0000002144007986 */ /* 0x000fe2000c10111c */
[----:B------:R-:W-:Y:S02]  /*10350*/  PRMT R43, R14, 0x7773, RZ ;  /* 0x000077730e2b7816 */ /* 0x000fe400000000ff */
[C---:B------:R-:W-:Y:S01]  /*10360*/  PRMT R32, R24.reuse, 0x7770, RZ ;  /* 0x0000777018207816 */ /* 0x040fe200000000ff */
[----:B------:R0:W-:Y:S01]  /*10370*/  STG.E.U8 desc[UR28][R70.64], R245 ;  /* 0x000000f546007986 */ /* 0x0001e2000c10111c */
[C---:B------:R-:W-:Y:S02]  /*10380*/  PRMT R12, R24.reuse, 0x7773, RZ ;  /* 0x00007773180c7816 */ /* 0x040fe400000000ff */
[C---:B------:R-:W-:Y:S01]  /*10390*/  PRMT R14, R24.reuse, 0x7772, RZ ;  /* 0x00007772180e7816 */ /* 0x040fe200000000ff */
[----:B------:R-:W-:Y:S01]  /*103a0*/  STG.E.U8 desc[UR28][R72.64], R31 ;  /* 0x0000001f48007986 */ /* 0x000fe2000c10111c */
[----:B------:R-:W-:-:S02]  /*103b0*/  PRMT R22, R24, 0x7771, RZ ;  /* 0x0000777118167816 */ /* 0x000fc400000000ff */
[C---:B------:R-:W-:Y:S01]  /*103c0*/  PRMT R24, R25.reuse, 0x7773, RZ ;  /* 0x0000777319187816 */ /* 0x040fe200000000ff */
[----:B------:R-:W-:Y:S01]  /*103d0*/  STG.E.U8 desc[UR28][R74.64], R13 ;  /* 0x0000000d4a007986 */ /* 0x000fe2000c10111c */
[C---:B------:R-:W-:Y:S02]  /*103e0*/  PRMT R28, R25.reuse, 0x7772, RZ ;  /* 0x00007772191c7816 */ /* 0x040fe400000000ff */
[C---:B------:R-:W-:Y:S01]  /*103f0*/  PRMT R30, R25.reuse, 0x7771, RZ ;  /* 0x00007771191e7816 */ /* 0x040fe200000000ff */
[----:B------:R-:W-:Y:S01]  /*10400*/  STG.E.U8 desc[UR28][R76.64], R239 ;  /* 0x000000ef4c007986 */ /* 0x000fe2000c10111c */
[----:B---3--:R-:W-:Y:S02]  /*10410*/  PRMT R34, R25, 0x7770, RZ ;  /* 0x0000777019227816 */ /* 0x008fe400000000ff */
[C---:B------:R-:W-:Y:S01]  /*10420*/  PRMT R25, R26.reuse, 0x7773, RZ ;  /* 0x000077731a197816 */ /* 0x040fe200000000ff */
[----:B------:R-:W-:Y:S01]  /*10430*/  STG.E.U8 desc[UR28][R78.64], R47 ;  /* 0x0000002f4e007986 */ /* 0x000fe2000c10111c */
[----:B------:R-:W-:-:S02]  /*10440*/  PRMT R49, R26, 0x7772, RZ ;  /* 0x000077721a317816 */ /* 0x000fc400000000ff */
[C---:B----4-:R-:W-:Y:S01]  /*10450*/  PRMT R51, R26.reuse, 0x7771, RZ ;  /* 0x000077711a337816 */ /* 0x050fe200000000ff */
[----:B------:R-:W-:Y:S01]  /*10460*/  STG.E.U8 desc[UR28][R80.64], R41 ;  /* 0x0000002950007986 */ /* 0x000fe2000c10111c */
[----:B------:R-:W-:Y:S02]  /*10470*/  PRMT R26, R26, 0x7770, RZ ;  /* 0x000077701a1a7816 */ /* 0x000fe400000000ff */
[C---:B-1----:R-:W-:Y:S01]  /*10480*/  PRMT R36, R8.reuse, 0x7773, RZ ;  /* 0x0000777308247816 */ /* 0x042fe200000000ff */
[----:B------:R-:W-:Y:S01]  /*10490*/  STG.E.U8 desc[UR28][R82.64], R15 ;  /* 0x0000000f52007986 */ /* 0x000fe2000c10111c */
[C---:B------:R-:W-:Y:S02]  /*104a0*/  PRMT R38, R8.reuse, 0x7772, RZ ;  /* 0x0000777208267816 */ /* 0x040fe400000000ff */
[C---:B------:R-:W-:Y:S01]  /*104b0*/  PRMT R40, R8.reuse, 0x7771, RZ ;  /* 0x0000777108287816 */ /* 0x040fe200000000ff */
[----:B------:R-:W-:Y:S01]  /*104c0*/  STG.E.U8 desc[UR28][R84.64], R247 ;  /* 0x000000f754007986 */ /* 0x000fe2000c10111c */
[----:B------:R-:W-:-:S02]  /*104d0*/  PRMT R48, R8, 0x7770, RZ ;  /* 0x0000777008307816 */ /* 0x000fc400000000ff */
[C---:B------:R-:W-:Y:S01]  /*104e0*/  PRMT R53, R27.reuse, 0x7773, RZ ;  /* 0x000077731b357816 */ /* 0x040fe200000000ff */
[----:B------:R-:W-:Y:S01]  /*104f0*/  STG.E.U8 desc[UR28][R86.64], R237 ;  /* 0x000000ed56007986 */ /* 0x000fe2000c10111c */
[C---:B--2---:R-:W-:Y:S02]  /*10500*/  PRMT R55, R27.reuse, 0x7772, RZ ;  /* 0x000077721b377816 */ /* 0x044fe400000000ff */
[----:B------:R-:W-:Y:S01]  /*10510*/  PRMT R16, R27, 0x7771, RZ ;  /* 0x000077711b107816 */ /* 0x000fe200000000ff */
[----:B------:R-:W-:Y:S01]  /*10520*/  STG.E.U8 desc[UR28][R88.64], R39 ;  /* 0x0000002758007986 */ /* 0x000fe2000c10111c */
[C---:B------:R-:W-:Y:S02]  /*10530*/  PRMT R8, R9.reuse, 0x7773, RZ ;  /* 0x0000777309087816 */ /* 0x040fe400000000ff */
[C---:B------:R-:W-:Y:S01]  /*10540*/  PRMT R42, R9.reuse, 0x7772, RZ ;  /* 0x00007772092a7816 */ /* 0x040fe200000000ff */
[----:B------:R-:W-:Y:S01]  /*10550*/  STG.E.U8 desc[UR28][R90.64], R243 ;  /* 0x000000f35a007986 */ /* 0x000fe2000c10111c */
[----:B------:R-:W-:-:S02]  /*10560*/  PRMT R44, R9, 0x7771, RZ ;  /* 0x00007771092c7816 */ /* 0x000fc400000000ff */
[----:B------:R-:W-:Y:S01]  /*10570*/  PRMT R46, R9, 0x7770, RZ ;  /* 0x00007770092e7816 */ /* 0x000fe200000000ff */
[----:B------:R-:W-:Y:S01]  /*10580*/  STG.E.U8 desc[UR28][R92.64], R241 ;  /* 0x000000f15c007986 */ /* 0x000fe2000c10111c */
[----:B------:R-:W-:Y:S02]  /*10590*/  PRMT R27, R27, 0x7770, RZ ;  /* 0x000077701b1b7816 */ /* 0x000fe400000000ff */
[C---:B------:R-:W-:Y:S01]  /*105a0*/  PRMT R35, R10.reuse, 0x7773, RZ ;  /* 0x000077730a237816 */ /* 0x040fe200000000ff */
[----:B------:R-:W-:Y:S01]  /*105b0*/  STG.E.U8 desc[UR28][R94.64], R45 ;  /* 0x0000002d5e007986 */ /* 0x000fe2000c10111c */
[C---:B------:R-:W-:Y:S02]  /*105c0*/  PRMT R9, R10.reuse, 0x7772, RZ ;  /* 0x000077720a097816 */ /* 0x040fe400000000ff */
[C---:B0-----:R-:W-:Y:S01]  /*105d0*/  PRMT R61, R10.reuse, 0x7771, RZ ;  /* 0x000077710a3d7816 */ /* 0x041fe200000000ff */
[----:B------:R-:W-:Y:S01]  /*105e0*/  STG.E.U8 desc[UR28][R96.64], R43 ;  /* 0x0000002b60007986 */ /* 0x000fe2000c10111c */
[----:B------:R-:W-:-:S02]  /*105f0*/  PRMT R63, R10, 0x7770, RZ ;  /* 0x000077700a3f7816 */ /* 0x000fc400000000ff */
[C---:B------:R-:W-:Y:S01]  /*10600*/  PRMT R10, R4.reuse, 0x7773, RZ ;  /* 0x00007773040a7816 */ /* 0x040fe200000000ff */
[----:B------:R-:W-:Y:S01]  /*10610*/  STG.E.U8 desc[UR28][R98.64], R251 ;  /* 0x000000fb62007986 */ /* 0x000fe2000c10111c */
[C---:B------:R-:W-:Y:S02]  /*10620*/  PRMT R50, R4.reuse, 0x7772, RZ ;  /* 0x0000777204327816 */ /* 0x040fe400000000ff */
[C---:B------:R-:W-:Y:S01]  /*10630*/  PRMT R56, R4.reuse, 0x7771, RZ ;  /* 0x0000777104387816 */ /* 0x040fe200000000ff */
[----:B------:R-:W-:Y:S01]  /*10640*/  STG.E.U8 desc[UR28][R100.64], R249 ;  /* 0x000000f964007986 */ /* 0x000fe2000c10111c */
[----:B------:R-:W-:Y:S02]  /*10650*/  PRMT R58, R4, 0x7770, RZ ;  /* 0x00007770043a7816 */ /* 0x000fe400000000ff */
[C---:B------:R-:W-:Y:S01]  /*10660*/  PRMT R233, R5.reuse, 0x7773, RZ ;  /* 0x0000777305e97816 */ /* 0x040fe200000000ff */
[----:B------:R-:W-:Y:S01]  /*10670*/  STG.E.U8 desc[UR28][R102.64], R32 ;  /* 0x0000002066007986 */ /* 0x000fe2000c10111c */
[----:B------:R-:W-:-:S02]  /*10680*/  PRMT R235, R5, 0x7772, RZ ;  /* 0x0000777205eb7816 */ /* 0x000fc400000000ff */
[C---:B------:R-:W-:Y:S01]  /*10690*/  PRMT R52, R5.reuse, 0x7771, RZ ;  /* 0x0000777105347816 */ /* 0x040fe200000000ff */
[----:B------:R-:W-:Y:S01]  /*106a0*/  STG.E.U8 desc[UR28][R104.64], R22 ;  /* 0x0000001668007986 */ /* 0x000fe2000c10111c */
[----:B------:R-:W-:Y:S02]  /*106b0*/  PRMT R54, R5, 0x7770, RZ ;  /* 0x0000777005367816 */ /* 0x000fe400000000ff */
[C---:B------:R-:W-:Y:S01]  /*106c0*/  PRMT R37, R6.reuse, 0x7773, RZ ;  /* 0x0000777306257816 */ /* 0x040fe200000000ff */
[----:B------:R-:W-:Y:S01]  /*106d0*/  STG.E.U8 desc[UR28][R106.64], R34 ;  /* 0x000000226a007986 */ /* 0x000fe2000c10111c */
        /* <DEDUP_REMOVED lines=11> */
[----:B------:R-:W0:Y:S01]  /*10790*/  LDS.128 R4, [R231] ;  /* 0x00000000e7047984 */ /* 0x000e220000000c00 */
[----:B------:R-:W-:-:S02]  /*107a0*/  PRMT R57, R11, 0x7772, RZ ;  /* 0x000077720b397816 */ /* 0x000fc400000000ff */
[C---:B------:R-:W-:Y:S01]  /*107b0*/  PRMT R59, R11.reuse, 0x7771, RZ ;  /* 0x000077710b3b7816 */ /* 0x040fe200000000ff */
[----:B------:R-:W-:Y:S01]  /*107c0*/  STG.E.U8 desc[UR28][R114.64], R27 ;  /* 0x0000001b72007986 */ /* 0x000fe2000c10111c */
[----:B------:R-:W-:-:S03]  /*107d0*/  PRMT R11, R11, 0x7770, RZ ;  /* 0x000077700b0b7816 */ /* 0x000fc600000000ff */
[----:B------:R-:W-:Y:S04]  /*107e0*/  STG.E.U8 desc[UR28][R116.64], R16 ;  /* 0x0000001074007986 */ /* 0x000fe8000c10111c */
[----:B------:R-:W-:Y:S04]  /*107f0*/  STG.E.U8 desc[UR28][R118.64], R14 ;  /* 0x0000000e76007986 */ /* 0x000fe8000c10111c */
[----:B------:R-:W-:Y:S04]  /*10800*/  STG.E.U8 desc[UR28][R120.64], R12 ;  /* 0x0000000c78007986 */ /* 0x000fe8000c10111c */
[----:B------:R-:W-:Y:S04]  /*10810*/  STG.E.U8 desc[UR28][R122.64], R28 ;  /* 0x0000001c7a007986 */ /* 0x000fe8000c10111c */
[----:B------:R-:W-:Y:S04]  /*10820*/  STG.E.U8 desc[UR28][R124.64], R24 ;  /* 0x000000187c007986 */ /* 0x000fe8000c10111c */
[----:B------:R-:W-:Y:S04]  /*10830*/  STG.E.U8 desc[UR28][R126.64], R49 ;  /* 0x000000317e007986 */ /* 0x000fe8000c10111c */
[----:B------:R1:W-:Y:S04]  /*10840*/  STG.E.U8 desc[UR28][R128.64], R25 ;  /* 0x0000001980007986 */ /* 0x0003e8000c10111c */
[----:B------:R-:W-:Y:S04]  /*10850*/  STG.E.U8 desc[UR28][R130.64], R55 ;  /* 0x0000003782007986 */ /* 0x000fe8000c10111c */
[----:B------:R-:W-:Y:S01]  /*10860*/  STG.E.U8 desc[UR28][R132.64], R53 ;  /* 0x0000003584007986 */ /* 0x000fe2000c10111c */
[----:B0-----:R-:W-:-:S02]  /*10870*/  PRMT R43, R4, 0x7770, RZ ;  /* 0x00007770042b7816 */ /* 0x001fc400000000ff */
[C---:B------:R-:W-:Y:S01]  /*10880*/  PRMT R41, R4.reuse, 0x7771, RZ ;  /* 0x0000777104297816 */ /* 0x040fe200000000ff */
[----:B------:R-:W-:Y:S01]  /*10890*/  STG.E.U8 desc[UR28][R134.64], R48 ;  /* 0x0000003086007986 */ /* 0x000fe2000c10111c */
[C---:B------:R-:W-:Y:S02]  /*108a0*/  PRMT R39, R5.reuse, 0x7770, RZ ;  /* 0x0000777005277816 */ /* 0x040fe400000000ff */
[C---:B-1----:R-:W-:Y:S01]  /*108b0*/  PRMT R25, R5.reuse, 0x7773, RZ ;  /* 0x0000777305197816 */ /* 0x042fe200000000ff */
[----:B------:R-:W-:Y:S01]  /*108c0*/  STG.E.U8 desc[UR28][R136.64], R40 ;  /* 0x0000002888007986 */ /* 0x000fe2000c10111c */
[----:B------:R-:W-:Y:S02]  /*108d0*/  PRMT R27, R5, 0x7772, RZ ;  /* 0x00007772051b7816 */ /* 0x000fe400000000ff */
[----:B------:R-:W-:Y:S01]  /*108e0*/  PRMT R31, R4, 0x7772, RZ ;  /* 0x00007772041f7816 */ /* 0x000fe200000000ff */
[----:B------:R-:W-:Y:S01]  /*108f0*/  STG.E.U8 desc[UR28][R138.64], R46 ;  /* 0x0000002e8a007986 */ /* 0x000fe2000c10111c */
[----:B------:R-:W-:-:S02]  /*10900*/  PRMT R15, R6, 0x7772, RZ ;  /* 0x00007772060f7816 */ /* 0x000fc400000000ff */
[----:B------:R-:W-:Y:S01]  /*10910*/  PRMT R13, R6, 0x7773, RZ ;  /* 0x00007773060d7816 */ /* 0x000fe200000000ff */
[----:B------:R-:W-:Y:S04]  /*10920*/  STG.E.U8 desc[UR28][R140.64], R44 ;  /* 0x0000002c8c007986 */ /* 0x000fe8000c10111c */
[----:B------:R-:W-:Y:S04]  /*10930*/  STG.E.U8 desc[UR28][R142.64], R63 ;  /* 0x0000003f8e007986 */ /* 0x000fe8000c10111c */
[----:B------:R-:W-:Y:S04]  /*10940*/  STG.E.U8 desc[UR28][R144.64], R61 ;  /* 0x0000003d90007986 */ /* 0x000fe8000c10111c */
[----:B------:R0:W-:Y:S04]  /*10950*/  STG.E.U8 desc[UR28][R146.64], R11 ;  /* 0x0000000b92007986 */ /* 0x0001e8000c10111c */
[----:B------:R-:W-:Y:S04]  /*10960*/  STG.E.U8 desc[UR28][R148.64], R59 ;  /* 0x0000003b94007986 */ /* 0x000fe8000c10111c */
[----:B------:R-:W-:Y:S04]  /*10970*/  STG.E.U8 desc[UR28][R150.64], R38 ;  /* 0x0000002696007986 */ /* 0x000fe8000c10111c */
[----:B------:R-:W-:Y:S01]  /*10980*/  STG.E.U8 desc[UR28][R152.64], R36 ;  /* 0x0000002498007986 */ /* 0x000fe2000c10111c */
[----:B0-----:R-:W-:-:S03]  /*10990*/  PRMT R11, R7, 0x7772, RZ ;  /* 0x00007772070b7816 */ /* 0x001fc600000000ff */
[----:B------:R-:W-:Y:S04]  /*109a0*/  STG.E.U8 desc[UR28][R154.64], R42 ;  /* 0x0000002a9a007986 */ /* 0x000fe8000c10111c */
[----:B------:R-:W-:Y:S04]  /*109b0*/  STG.E.U8 desc[UR28][R156.64], R8 ;  /* 0x000000089c007986 */ /* 0x000fe8000c10111c */
[----:B------:R0:W-:Y:S04]  /*109c0*/  STG.E.U8 desc[UR28][R158.64], R9 ;  /* 0x000000099e007986 */ /* 0x0001e8000c10111c */
[----:B------:R1:W-:Y:S04]  /*109d0*/  STG.E.U8 desc[UR28][R160.64], R35 ;  /* 0x00000023a0007986 */ /* 0x0003e8000c10111c */
[----:B------:R-:W-:Y:S04]  /*109e0*/  STG.E.U8 desc[UR28][R162.64], R57 ;  /* 0x00000039a2007986 */ /* 0x000fe8000c10111c */
[----:B------:R2:W-:Y:S01]  /*109f0*/  STG.E.U8 desc[UR28][R164.64], R29 ;  /* 0x0000001da4007986 */ /* 0x0005e2000c10111c */
[----:B0-----:R-:W-:-:S03]  /*10a00*/  PRMT R9, R7, 0x7773, RZ ;  /* 0x0000777307097816 */ /* 0x001fc600000000ff */
[----:B------:R-:W-:Y:S01]  /*10a10*/  STG.E.U8 desc[UR28][R166.64], R58 ;  /* 0x0000003aa6007986 */ /* 0x000fe2000c10111c */
[----:B-1----:R-:W-:Y:S02]  /*10a20*/  PRMT R35, R5, 0x7771, RZ ;  /* 0x0000777105237816 */ /* 0x002fe400000000ff */
[----:B------:R-:W-:Y:S01]  /*10a30*/  PRMT R5, R6, 0x7771, RZ ;  /* 0x0000777106057816 */ /* 0x000fe200000000ff */
[----:B------:R-:W-:Y:S04]  /*10a40*/  STG.E.U8 desc[UR28][R168.64], R56 ;  /* 0x00000038a8007986 */ /* 0x000fe8000c10111c */
[----:B------:R-:W-:Y:S01]  /*10a50*/  STG.E.U8 desc[UR28][R170.64], R54 ;  /* 0x00000036aa007986 */ /* 0x000fe2000c10111c */
[----:B--2---:R-:W-:Y:S02]  /*10a60*/  PRMT R29, R4, 0x7773, RZ ;  /* 0x00007773041d7816 */ /* 0x004fe400000000ff */
[----:B------:R-:W-:Y:S01]  /*10a70*/  FSEL R4, R229, -INF , P2 ;  /* 0xff800000e5047808 */ /* 0x000fe20001000000 */
[----:B------:R-:W-:Y:S04]  /*10a80*/  STG.E.U8 desc[UR28][R172.64], R52 ;  /* 0x00000034ac007986 */ /* 0x000fe8000c10111c */
[----:B------:R-:W-:Y:S01]  /*10a90*/  STG.E.U8 desc[UR28][R174.64], R245 ;  /* 0x000000f5ae007986 */ /* 0x000fe2000c10111c */
[----:B------:R-:W-:Y:S01]  /*10aa0*/  FFMA R231, R4, 0.69314718246459960938, R19 ;  /* 0x3f31721804e77823 */ /* 0x000fe20000000013 */
[----:B------:R-:W-:-:S02]  /*10ab0*/  IMAD.HI R4, R232, 0x4, RZ ;  /* 0x00000004e8047827 */ /* 0x000fc400078e02ff */
[----:B------:R-:W-:Y:S04]  /*10ac0*/  STG.E.U8 desc[UR28][R176.64], R71 ;  /* 0x00000047b0007986 */ /* 0x000fe8000c10111c */
        /* <DEDUP_REMOVED lines=8> */
[----:B------:R0:W-:Y:S04]  /*10b50*/  STG.E.U8 desc[UR28][R194.64], R33 ;  /* 0x00000021c2007986 */ /* 0x0001e8000c10111c */
[----:B------:R1:W-:Y:S04]  /*10b60*/  STG.E.U8 desc[UR28][R196.64], R23 ;  /* 0x00000017c4007986 */ /* 0x0003e8000c10111c */
[----:B------:R-:W-:Y:S01]  /*10b70*/  STG.E.U8 desc[UR28][R198.64], R43 ;  /* 0x0000002bc6007986 */ /* 0x000fe2000c10111c */
[----:B0-----:R-:W-:-:S03]  /*10b80*/  PRMT R33, R6, 0x7770, RZ ;  /* 0x0000777006217816 */ /* 0x001fc600000000ff */
[----:B------:R-:W-:Y:S01]  /*10b90*/  STG.E.U8 desc[UR28][R200.64], R41 ;  /* 0x00000029c8007986 */ /* 0x000fe2000c10111c */
[----:B------:R-:W-:Y:S01]  /*10ba0*/  IMAD.SHL.U32 R6, R236, 0x2, RZ ;  /* 0x00000002ec067824 */ /* 0x000fe200078e00ff */
[C---:B-1----:R-:W-:Y:S02]  /*10bb0*/  PRMT R23, R7.reuse, 0x7771, RZ ;  /* 0x0000777107177816 */ /* 0x042fe400000000ff */
[----:B------:R-:W-:Y:S01]  /*10bc0*/  STG.E.U8 desc[UR28][R202.64], R39 ;  /* 0x00000027ca007986 */ /* 0x000fe2000c10111c */
[----:B------:R-:W-:Y:S02]  /*10bd0*/  PRMT R7, R7, 0x7770, RZ ;  /* 0x0000777007077816 */ /* 0x000fe400000000ff */
[----:B------:R-:W-:Y:S01]  /*10be0*/  LOP3.LUT R6, R6, 0xf8, RZ, 0xc0, !PT ;  /* 0x000000f806067812 */ /* 0x000fe200078ec0ff */
[----:B------:R-:W-:Y:S04]  /*10bf0*/  STG.E.U8 desc[UR28][R204.64], R35 ;  /* 0x00000023cc007986 */ /* 0x000fe8000c10111c */
[----:B------:R-:W-:Y:S04]  /*10c00*/  STG.E.U8 desc[UR28][R206.64], R33 ;  /* 0x00000021ce007986 */ /* 0x000fe8000c10111c */
[----:B------:R0:W-:Y:S04]  /*10c10*/  STG.E.U8 desc[UR28][R208.64], R5 ;  /* 0x00000005d0007986 */ /* 0x0001e8000c10111c */
[----:B------:R-:W-:Y:S04]  /*10c20*/  STG.E.U8 desc[UR28][R210.64], R7 ;  /* 0x00000007d2007986 */ /* 0x000fe8000c10111c */
[----:B------:R-:W-:Y:S04]  /*10c30*/  STG.E.U8 desc[UR28][R212.64], R23 ;  /* 0x00000017d4007986 */ /* 0x000fe8000c10111c */
[----:B------:R-:W-:Y:S01]  /*10c40*/  STG.E.U8 desc[UR28][R214.64], R31 ;  /* 0x0000001fd6007986 */ /* 0x000fe2000c10111c */
[----:B0-----:R-:W-:-:S03]  /*10c50*/  FSEL R5, R228, -INF , P1 ;  /* 0xff800000e4057808 */ /* 0x001fc60000800000 */
[----:B------:R-:W-:Y:S02]  /*10c60*/  STG.E.U8 desc[UR28][R216.64], R29 ;  /* 0x0000001dd8007986 */ /* 0x000fe4000c10111c */
[----:B------:R-:W-:Y:S01]  /*10c70*/  FFMA R16, R5, 0.69314718246459960938, R20 ;  /* 0x3f31721805107823 */ /* 0x000fe20000000014 */
[----:B------:R-:W-:Y:S01]  /*10c80*/  IMAD.SHL.U32 R5, R232, 0x4, RZ ;  /* 0x00000004e8057824 */ /* 0x000fe200078e00ff */
[----:B------:R-:W-:Y:S04]  /*10c90*/  STG.E.U8 desc[UR28][R218.64], R27 ;  /* 0x0000001bda007986 */ /* 0x000fe8000c10111c */
[----:B------:R-:W-:Y:S04]  /*10ca0*/  STG.E.U8 desc[UR28][R220.64], R25 ;  /* 0x00000019dc007986 */ /* 0x000fe8000c10111c */
[----:B------:R-:W-:Y:S04]  /*10cb0*/  STG.E.U8 desc[UR28][R222.64], R15 ;  /* 0x0000000fde007986 */ /* 0x000fe8000c10111c */
[----:B------:R-:W-:Y:S04]  /*10cc0*/  STG.E.U8 desc[UR28][R224.64], R13 ;  /* 0x0000000de0007986 */ /* 0x000fe8000c10111c */
[----:B------:R0:W-:Y:S04]  /*10cd0*/  STG.E.U8 desc[UR28][R226.64], R11 ;  /* 0x0000000be2007986 */ /* 0x0001e8000c10111c */
[----:B------:R1:W-:Y:S01]  /*10ce0*/  STG.E.U8 desc[UR28][R2.64], R9 ;  /* 0x0000000902007986 */ /* 0x0003e2000c10111c */
[----:B------:R-:W-:Y:S08]  /*10cf0*/  BAR.SYNC.DEFER_BLOCKING 0x0 ;  /* 0x0000000000007b1d */ /* 0x000ff00000010000 */
[----:B0-----:R-:W1:Y:S01]  /*10d00*/  LDC.64 R10, c[0x0][0x230] ;  /* 0x00008c00ff0a7b82 */ /* 0x001e620000000a00 */
[----:B------:R-:W-:Y:S04]  /*10d10*/  STS.64 [R6+UR19], R230 ;  /* 0x000000e606007988 */ /* 0x000fe80008000a13 */
[----:B------:R-:W-:Y:S03]  /*10d20*/  STS.64 [R6+UR19+0x100], R16 ;  /* 0x0001001006007988 */ /* 0x000fe60008000a13 */
[----:B------:R-:W-:Y:S01]  /*10d30*/  BAR.SYNC.DEFER_BLOCKING 0x0 ;  /* 0x0000000000007b1d */ /* 0x000fe20000010000 */
[----:B-1----:R-:W-:-:S04]  /*10d40*/  IADD3 R2, P0, P1, R5, UR6, R10 ;  /* 0x0000000605027c10 */ /* 0x002fc8000f91e00a */
[----:B------:R-:W-:Y:S01]  /*10d50*/  IADD3.X R3, R4, UR5, R11, P0, P1 ;  /* 0x0000000504037c10 */ /* 0x000fe200087e240b */
[----:B------:R-:W0:Y:S04]  /*10d60*/  LDS R7, [R0] ;  /* 0x0000000000077984 */ /* 0x000e280000000800 */
[----:B0-----:R-:W-:Y:S01]  /*10d70*/  STG.E desc[UR28][R2.64], R7 ;  /* 0x0000000702007986 */ /* 0x001fe2000c10191c */
[----:B------:R-:W-:Y:S05]  /*10d80*/  EXIT ;  /* 0x000000000000794d */ /* 0x000fea0003800000 */
.L_x_2:
[----:B------:R-:W-:-:S00]  /*10d90*/  BRA `(.L_x_2) ;  /* 0xfffffffc00fc7947 */ /* 0x000fc0000383ffff */
[----:B------:R-:W-:-:S00]  /*10da0*/  NOP ;  /* 0x0000000000007918 */ /* 0x000fc00000000000 */
        /* <DEDUP_REMOVED lines=13> */
.L_x_3:


//--------------------- .nv.global.init           --------------------------
	.section	.nv.global.init,"aw",@progbits
.nv.global.init:
	.type		_$_str,@object
	.size		_$_str,(.L_0 - _$_str)
_$_str:
        /*0000*/ 	.byte	0x5f, 0x5f, 0x43, 0x55, 0x44, 0x41, 0x5f, 0x46, 0x54, 0x5a, 0x00
.L_0:


//--------------------- .nv.shared.attn_fwd       --------------------------
	.section	.nv.shared.attn_fwd,"aw",@nobits
	.sectionflags	@""
	.align	16
	.zero		1024


//--------------------- .nv.shared.reserved.0     --------------------------
	.section	.nv.shared.reserved.0,"aw",@nobits
	.weak		__nv_reservedSMEM_offset_0_alias
	.size		__nv_reservedSMEM_offset_0_alias, 0, 0
	.other		__nv_reservedSMEM_offset_0_alias,@"STO_CUDA_RESERVED_SHARED STV_DEFAULT"
__nv_reservedSMEM_offset_0_alias:
	.zero		0


//--------------------- .nv.constant0.attn_fwd    --------------------------
	.section	.nv.constant0.attn_fwd,"a",@progbits
	.sectionflags	@""
	.align	4
.nv.constant0.attn_fwd:
	.zero		664


//--------------------- SYMBOLS --------------------------

	.type		.nv.reservedSmem.offset0,@object
	.size		.nv.reservedSmem.offset0,0x4
